def matmul_kernel(
    a_ptr,
    b_ptr,
    c_ptr,
    M,
    N,
    K,
    stride_am,
    stride_ak,
    stride_bk,
    stride_bn,
    stride_cm,
    stride_cn,
    BLOCK_M: tl.constexpr,
    BLOCK_N: tl.constexpr,
    BLOCK_K: tl.constexpr,
    GROUP_M: tl.constexpr,
):
    pid = tl.program_id(axis=0)
    num_pid_m = tl.cdiv(M, BLOCK_M)
    num_pid_n = tl.cdiv(N, BLOCK_N)
    num_pid_in_group = GROUP_M * num_pid_n
    group_id = pid // num_pid_in_group
    first_pid_m = group_id * GROUP_M
    group_size_m = min(num_pid_m - first_pid_m, GROUP_M)
    pid_m = first_pid_m + ((pid % num_pid_in_group) % group_size_m)
    pid_n = (pid % num_pid_in_group) // group_size_m

    offs_am = (pid_m * BLOCK_M + tl.arange(0, BLOCK_M)) % M
    offs_bn = (pid_n * BLOCK_N + tl.arange(0, BLOCK_N)) % N
    offs_k = tl.arange(0, BLOCK_K)
    a_ptrs = a_ptr + offs_am[:, None] * stride_am + offs_k[None, :] * stride_ak
    b_ptrs = b_ptr + offs_k[:, None] * stride_bk + offs_bn[None, :] * stride_bn

    acc = tl.zeros((BLOCK_M, BLOCK_N), dtype=tl.float32)
    for kk in range(0, tl.cdiv(K, BLOCK_K)):
        a = tl.load(a_ptrs, mask=offs_k[None, :] < K - kk * BLOCK_K, other=0.0)
        b = tl.load(b_ptrs, mask=offs_k[:, None] < K - kk * BLOCK_K, other=0.0)
        acc = tl.dot(a, b, acc)
        a_ptrs += BLOCK_K * stride_ak
        b_ptrs += BLOCK_K * stride_bk

    c = acc.to(c_ptr.dtype.element_ty)
    offs_cm = pid_m * BLOCK_M + tl.arange(0, BLOCK_M)
    offs_cn = pid_n * BLOCK_N + tl.arange(0, BLOCK_N)
    c_ptrs = c_ptr + offs_cm[:, None] * stride_cm + offs_cn[None, :] * stride_cn
    mask = (offs_cm[:, None] < M) & (offs_cn[None, :] < N)
    tl.store(c_ptrs, c, mask=mask)

# config = {"BLOCK_K": 32, "BLOCK_M": 64, "BLOCK_N": 64, "GROUP_M": 8, "arch": "sm_90", "dtype": "fp16", "num_ctas": 4, "num_stages": 3, "num_warps": 4}
# arch = sm_90


// ===== COMPILED SASS (sm_90a) =====

	.target	sm_90a

	.elftype	@"ET_EXEC"


//--------------------- .note.nv.tkinfo           --------------------------
	.section	.note.nv.tkinfo,"",@"SHT_NOTE"
	.sectionflags	@"SHF_NOTE_NV_TKINFO"
	.tkinfo
        /*0018*/ 	.word	0x00000002
        /*0030*/ 	.string	""
        /*0030*/ 	.string	"ptxas"
        /*0030*/ 	.string	"Cuda compilation tools, release 13.0, V13.0.88"
        /*0030*/ 	.string	"Build cuda_13.0.r13.0/compiler.36424714_0"
        /*0030*/ 	.string	"-v  -suppress-debug-info  -lineinfo  -arch sm_90a "



//--------------------- .note.nv.cuinfo           --------------------------
	.section	.note.nv.cuinfo,"",@"SHT_NOTE"
	.sectionflags	@"SHF_NOTE_NV_CUINFO"
        /*0018*/ 	.short	0x0002
        /*001a*/ 	.short	0x005a
        /*001c*/ 	.short	0x0082
	.zero		2


//--------------------- .nv.info                  --------------------------
	.section	.nv.info,"",@"SHT_CUDA_INFO"
	.align	4


	//----- nvinfo : EIATTR_REGCOUNT
	.align		4
        /*0000*/ 	.byte	0x04, 0x2f
        /*0002*/ 	.short	(.L_1 - .L_0)
	.align		4
.L_0:
        /*0004*/ 	.word	index@(matmul_kernel)
        /*0008*/ 	.word	0x00000042


	//----- nvinfo : EIATTR_FRAME_SIZE
	.align		4
.L_1:
        /*000c*/ 	.byte	0x04, 0x11
        /*000e*/ 	.short	(.L_3 - .L_2)
	.align		4
.L_2:
        /*0010*/ 	.word	index@(matmul_kernel)
        /*0014*/ 	.word	0x00000000


	//----- nvinfo : EIATTR_MIN_STACK_SIZE
	.align		4
.L_3:
        /*0018*/ 	.byte	0x04, 0x12
        /*001a*/ 	.short	(.L_5 - .L_4)
	.align		4
.L_4:
        /*001c*/ 	.word	index@(matmul_kernel)
        /*0020*/ 	.word	0x00000000
.L_5:


//--------------------- .nv.compat                --------------------------
	.section	.nv.compat,"",@"SHT_CUDA_COMPAT_INFO"
	.align	4
        /*0000*/ 	.byte	0x02, 0x09, 0x01, 0x00, 0x02, 0x02, 0x04, 0x00, 0x02, 0x05, 0x05, 0x00, 0x03, 0x07, 0x01, 0x01
        /*0010*/ 	.byte	0x02, 0x03, 0x00, 0x00, 0x02, 0x06, 0x01, 0x00, 0x04, 0x0b, 0x08, 0x00, 0x00, 0x00, 0x00, 0x00
        /*0020*/ 	.byte	0x00, 0x00, 0x00, 0x00


//--------------------- .nv.info.matmul_kernel    --------------------------
	.section	.nv.info.matmul_kernel,"",@"SHT_CUDA_INFO"
	.sectionflags	@""
	.align	4


	//----- nvinfo : EIATTR_CUDA_API_VERSION
	.align		4
        /*0000*/ 	.byte	0x04, 0x37
        /*0002*/ 	.short	(.L_7 - .L_6)
.L_6:
        /*0004*/ 	.word	0x00000082


	//----- nvinfo : EIATTR_KPARAM_INFO
	.align		4
.L_7:
        /*0008*/ 	.byte	0x04, 0x17
        /*000a*/ 	.short	(.L_9 - .L_8)
.L_8:
        /*000c*/ 	.word	0x00000000
        /*0010*/ 	.short	0x000d
        /*0012*/ 	.short	0x0048
        /*0014*/ 	.byte	0x00, 0xf4, 0x21, 0x00


	//----- nvinfo : EIATTR_KPARAM_INFO
	.align		4
.L_9:
        /*0018*/ 	.byte	0x04, 0x17
        /*001a*/ 	.short	(.L_11 - .L_10)
.L_10:
        /*001c*/ 	.word	0x00000000
        /*0020*/ 	.short	0x000c
        /*0022*/ 	.short	0x0040
        /*0024*/ 	.byte	0x00, 0xf4, 0x21, 0x00


	//----- nvinfo : EIATTR_KPARAM_INFO
	.align		4
.L_11:
        /*0028*/ 	.byte	0x04, 0x17
        /*002a*/ 	.short	(.L_13 - .L_12)
.L_12:
        /*002c*/ 	.word	0x00000000
        /*0030*/ 	.short	0x000b
        /*0032*/ 	.short	0x0038
        /*0034*/ 	.byte	0x00, 0xf0, 0x11, 0x00


	//----- nvinfo : EIATTR_KPARAM_INFO
	.align		4
.L_13:
        /*0038*/ 	.byte	0x04, 0x17
        /*003a*/ 	.short	(.L_15 - .L_14)
.L_14:
        /*003c*/ 	.word	0x00000000
        /*0040*/ 	.short	0x000a
        /*0042*/ 	.short	0x0034
        /*0044*/ 	.byte	0x00, 0xf0, 0x11, 0x00


	//----- nvinfo : EIATTR_KPARAM_INFO
	.align		4
.L_15:
        /*0048*/ 	.byte	0x04, 0x17
        /*004a*/ 	.short	(.L_17 - .L_16)
.L_16:
        /*004c*/ 	.word	0x00000000
        /*0050*/ 	.short	0x0009
        /*0052*/ 	.short	0x0030
        /*0054*/ 	.byte	0x00, 0xf0, 0x11, 0x00


	//----- nvinfo : EIATTR_KPARAM_INFO
	.align		4
.L_17:
        /*0058*/ 	.byte	0x04, 0x17
        /*005a*/ 	.short	(.L_19 - .L_18)
.L_18:
        /*005c*/ 	.word	0x00000000
        /*0060*/ 	.short	0x0008
        /*0062*/ 	.short	0x002c
        /*0064*/ 	.byte	0x00, 0xf0, 0x11, 0x00


	//----- nvinfo : EIATTR_KPARAM_INFO
	.align		4
.L_19:
        /*0068*/ 	.byte	0x04, 0x17
        /*006a*/ 	.short	(.L_21 - .L_20)
.L_20:
        /*006c*/ 	.word	0x00000000
        /*0070*/ 	.short	0x0007
        /*0072*/ 	.short	0x0028
        /*0074*/ 	.byte	0x00, 0xf0, 0x11, 0x00


	//----- nvinfo : EIATTR_KPARAM_INFO
	.align		4
.L_21:
        /*0078*/ 	.byte	0x04, 0x17
        /*007a*/ 	.short	(.L_23 - .L_22)
.L_22:
        /*007c*/ 	.word	0x00000000
        /*0080*/ 	.short	0x0006
        /*0082*/ 	.short	0x0024
        /*0084*/ 	.byte	0x00, 0xf0, 0x11, 0x00


	//----- nvinfo : EIATTR_KPARAM_INFO
	.align		4
.L_23:
        /*0088*/ 	.byte	0x04, 0x17
        /*008a*/ 	.short	(.L_25 - .L_24)
.L_24:
        /*008c*/ 	.word	0x00000000
        /*0090*/ 	.short	0x0005
        /*0092*/ 	.short	0x0020
        /*0094*/ 	.byte	0x00, 0xf0, 0x11, 0x00


	//----- nvinfo : EIATTR_KPARAM_INFO
	.align		4
.L_25:
        /*0098*/ 	.byte	0x04, 0x17
        /*009a*/ 	.short	(.L_27 - .L_26)
.L_26:
        /*009c*/ 	.word	0x00000000
        /*00a0*/ 	.short	0x0004
        /*00a2*/ 	.short	0x001c
        /*00a4*/ 	.byte	0x00, 0xf0, 0x11, 0x00


	//----- nvinfo : EIATTR_KPARAM_INFO
	.align		4
.L_27:
        /*00a8*/ 	.byte	0x04, 0x17
        /*00aa*/ 	.short	(.L_29 - .L_28)
.L_28:
        /*00ac*/ 	.word	0x00000000
        /*00b0*/ 	.short	0x0003
        /*00b2*/ 	.short	0x0018
        /*00b4*/ 	.byte	0x00, 0xf0, 0x11, 0x00


	//----- nvinfo : EIATTR_KPARAM_INFO
	.align		4
.L_29:
        /*00b8*/ 	.byte	0x04, 0x17
        /*00ba*/ 	.short	(.L_31 - .L_30)
.L_30:
        /*00bc*/ 	.word	0x00000000
        /*00c0*/ 	.short	0x0002
        /*00c2*/ 	.short	0x0010
        /*00c4*/ 	.byte	0x00, 0xf4, 0x21, 0x00


	//----- nvinfo : EIATTR_KPARAM_INFO
	.align		4
.L_31:
        /*00c8*/ 	.byte	0x04, 0x17
        /*00ca*/ 	.short	(.L_33 - .L_32)
.L_32:
        /*00cc*/ 	.word	0x00000000
        /*00d0*/ 	.short	0x0001
        /*00d2*/ 	.short	0x0008
        /*00d4*/ 	.byte	0x00, 0xf4, 0x21, 0x00


	//----- nvinfo : EIATTR_KPARAM_INFO
	.align		4
.L_33:
        /*00d8*/ 	.byte	0x04, 0x17
        /*00da*/ 	.short	(.L_35 - .L_34)
.L_34:
        /*00dc*/ 	.word	0x00000000
        /*00e0*/ 	.short	0x0000
        /*00e2*/ 	.short	0x0000
        /*00e4*/ 	.byte	0x00, 0xf4, 0x21, 0x00


	//----- nvinfo : EIATTR_EXPLICIT_CLUSTER
	.align		4
.L_35:
        /*00e8*/ 	.byte	0x01, 0x3e
	.zero		2


	//----- nvinfo : EIATTR_CTA_PER_CLUSTER
	.align		4
        /*00ec*/ 	.byte	0x04, 0x3d
        /*00ee*/ 	.short	(.L_37 - .L_36)
.L_36:
        /*00f0*/ 	.word	0x00000004
        /*00f4*/ 	.word	0x00000001
        /*00f8*/ 	.word	0x00000001


	//----- nvinfo : EIATTR_SPARSE_MMA_MASK
	.align		4
.L_37:
        /*00fc*/ 	.byte	0x03, 0x50
        /*00fe*/ 	.short	0x0000


	//----- nvinfo : EIATTR_MAXREG_COUNT
	.align		4
        /*0100*/ 	.byte	0x03, 0x1b
        /*0102*/ 	.short	0x00ff


	//----- nvinfo : EIATTR_NUM_BARRIERS
	.align		4
        /*0104*/ 	.byte	0x02, 0x4c
        /*0106*/ 	.byte	0x01
	.zero		1


	//----- nvinfo : EIATTR_MERCURY_ISA_VERSION
	.align		4
        /*0108*/ 	.byte	0x03, 0x5f
        /*010a*/ 	.short	0x0101


	//----- nvinfo : EIATTR_EXIT_INSTR_OFFSETS
	.align		4
        /*010c*/ 	.byte	0x04, 0x1c
        /*010e*/ 	.short	(.L_39 - .L_38)


	//   ....[0]....
.L_38:
        /*0110*/ 	.word	0x00001d70


	//   ....[1]....
        /*0114*/ 	.word	0x00001da0


	//----- nvinfo : EIATTR_REQNTID
	.align		4
.L_39:
        /*0118*/ 	.byte	0x04, 0x10
        /*011a*/ 	.short	(.L_41 - .L_40)
.L_40:
        /*011c*/ 	.word	0x00000080
        /*0120*/ 	.word	0x00000001
        /*0124*/ 	.word	0x00000001


	//----- nvinfo : EIATTR_CBANK_PARAM_SIZE
	.align		4
.L_41:
        /*0128*/ 	.byte	0x03, 0x19
        /*012a*/ 	.short	0x0050


	//----- nvinfo : EIATTR_PARAM_CBANK
	.align		4
        /*012c*/ 	.byte	0x04, 0x0a
        /*012e*/ 	.short	(.L_43 - .L_42)
	.align		4
.L_42:
        /*0130*/ 	.word	index@(.nv.constant0.matmul_kernel)
        /*0134*/ 	.short	0x0210
        /*0136*/ 	.short	0x0050


	//----- nvinfo : EIATTR_SW_WAR
	.align		4
.L_43:
        /*0138*/ 	.byte	0x04, 0x36
        /*013a*/ 	.short	(.L_45 - .L_44)
.L_44:
        /*013c*/ 	.word	0x00000008
.L_45:


//--------------------- .nv.callgraph             --------------------------
	.section	.nv.callgraph,"",@"SHT_CUDA_CALLGRAPH"
	.align	4
	.sectionentsize	8
	.align		4
        /*0000*/ 	.word	0x00000000
	.align		4
        /*0004*/ 	.word	0xffffffff
	.align		4
        /*0008*/ 	.word	0x00000000
	.align		4
        /*000c*/ 	.word	0xfffffffe
	.align		4
        /*0010*/ 	.word	0x00000000
	.align		4
        /*0014*/ 	.word	0xfffffffd
	.align		4
        /*0018*/ 	.word	0x00000000
	.align		4
        /*001c*/ 	.word	0xfffffffc


//--------------------- .text.matmul_kernel       --------------------------
	.section	.text.matmul_kernel,"ax",@progbits
	.align	128
        .global         matmul_kernel
        .type           matmul_kernel,@function
        .size           matmul_kernel,(.L_x_3 - matmul_kernel)
        .other          matmul_kernel,@"STO_CUDA_ENTRY STV_DEFAULT"
matmul_kernel:
.text.matmul_kernel:
[----:B------:R-:W-:Y:S08]  /*0000*/  LDC R1, c[0x0][0x28] ;  /* 0x00000a00ff017b82 */ /* 0x000ff00000000800 */
[----:B------:R-:W0:Y:S01]  /*0010*/  LDC.64 R10, c[0x0][0x228] ;  /* 0x00008a00ff0a7b82 */ /* 0x000e220000000a00 */
[----:B------:R-:W-:Y:S01]  /*0020*/  UMOV UR5, 0x400 ;  /* 0x0000040000057882 */ /* 0x000fe20000000000 */
[----:B------:R-:W-:Y:S01]  /*0030*/  ULDC.64 UR16, c[0x0][0x208] ;  /* 0x0000820000107ab9 */ /* 0x000fe20000000a00 */
[----:B------:R-:W-:-:S02]  /*0040*/  CS2R R24, SRZ ;  /* 0x0000000000187805 */ /* 0x000fc4000001ff00 */
[----:B------:R-:W-:-:S03]  /*0050*/  CS2R R26, SRZ ;  /* 0x00000000001a7805 */ /* 0x000fc6000001ff00 */
[----:B------:R-:W1:Y:S08]  /*0060*/  S2UR UR4, SR_CTAID.X ;  /* 0x00000000000479c3 */ /* 0x000e700000002500 */
[----:B------:R-:W2:Y:S01]  /*0070*/  LDC R56, c[0x0][0x230] ;  /* 0x00008c00ff387b82 */ /* 0x000ea20000000800 */
[----:B0-----:R-:W-:-:S07]  /*0080*/  VIADD R0, R11, 0x3f ;  /* 0x0000003f0b007836 */ /* 0x001fce0000000000 */
[----:B------:R-:W0:Y:S01]  /*0090*/  S2UR UR13, SR_CgaCtaId ;  /* 0x00000000000d79c3 */ /* 0x000e220000008800 */
[----:B------:R-:W-:Y:S02]  /*00a0*/  SHF.R.S32.HI R3, RZ, 0x1f, R0 ;  /* 0x0000001fff037819 */ /* 0x000fe40000011400 */
[----:B-1----:R-:W-:Y:S01]  /*00b0*/  I2FP.F32.U32 R5, UR4 ;  /* 0x0000000400057c45 */ /* 0x002fe20008201000 */
[----:B------:R-:W-:Y:S01]  /*00c0*/  ULDC UR4, c[0x0][0x150] ;  /* 0x0000540000047ab9 */ /* 0x000fe20000000800 */
[----:B------:R-:W-:-:S03]  /*00d0*/  LEA.HI R3, R3, R0, RZ, 0x6 ;  /* 0x0000000003037211 */ /* 0x000fc600078f30ff */
[----:B------:R-:W-:Y:S01]  /*00e0*/  FMUL R5, R5, UR4 ;  /* 0x0000000405057c20 */ /* 0x000fe20008400000 */
[----:B------:R-:W-:Y:S01]  /*00f0*/  SHF.R.S32.HI R3, RZ, 0x6, R3 ;  /* 0x00000006ff037819 */ /* 0x000fe20000011403 */
[----:B--2---:R-:W-:-:S04]  /*0100*/  VIADD R56, R56, 0x1f ;  /* 0x0000001f38387836 */ /* 0x004fc80000000000 */
[----:B------:R-:W-:Y:S01]  /*0110*/  IMAD.SHL.U32 R4, R3, 0x8, RZ ;  /* 0x0000000803047824 */ /* 0x000fe200078e00ff */
[----:B------:R-:W1:Y:S04]  /*0120*/  F2I.U32.TRUNC.NTZ R5, R5 ;  /* 0x0000000500057305 */ /* 0x000e68000020f000 */
[----:B------:R-:W-:Y:S01]  /*0130*/  IABS R7, R4 ;  /* 0x0000000400077213 */ /* 0x000fe20000000000 */
[----:B0-----:R-:W-:Y:S02]  /*0140*/  USHF.L.U32 UR4, UR13, 0x4, URZ ;  /* 0x000000040d047899 */ /* 0x001fe4000800063f */
[----:B------:R-:W-:Y:S01]  /*0150*/  ULEA UR12, UR13, UR5, 0x18 ;  /* 0x000000050d0c7291 */ /* 0x000fe2000f8ec03f */
[----:B------:R-:W0:Y:S01]  /*0160*/  I2F.RP R0, R7 ;  /* 0x0000000700007306 */ /* 0x000e220000209400 */
[----:B------:R-:W-:Y:S01]  /*0170*/  ULOP3.LUT UR4, UR4, 0x30, URZ, 0xc0, !UPT ;  /* 0x0000003004047892 */ /* 0x000fe2000f8ec03f */
[----:B-1----:R-:W-:-:S06]  /*0180*/  IABS R13, R5 ;  /* 0x00000005000d7213 */ /* 0x002fcc0000000000 */
[----:B0-----:R-:W0:Y:S02]  /*0190*/  MUFU.RCP R0, R0 ;  /* 0x0000000000007308 */ /* 0x001e240000001000 */
[----:B0-----:R-:W-:Y:S01]  /*01a0*/  VIADD R2, R0, 0xffffffe ;  /* 0x0ffffffe00027836 */ /* 0x001fe20000000000 */
[----:B------:R-:W-:-:S05]  /*01b0*/  IABS R0, R4 ;  /* 0x0000000400007213 */ /* 0x000fca0000000000 */
[----:B------:R0:W1:Y:S01]  /*01c0*/  F2I.FTZ.U32.TRUNC.NTZ R3, R2 ;  /* 0x0000000200037305 */ /* 0x000062000021f000 */
[----:B------:R-:W-:Y:S02]  /*01d0*/  IMAD.MOV R0, RZ, RZ, -R0 ;  /* 0x000000ffff007224 */ /* 0x000fe400078e0a00 */
[----:B0-----:R-:W-:Y:S02]  /*01e0*/  IMAD.MOV.U32 R2, RZ, RZ, RZ ;  /* 0x000000ffff027224 */ /* 0x001fe400078e00ff */
[----:B-1----:R-:W-:-:S04]  /*01f0*/  IMAD.MOV R6, RZ, RZ, -R3 ;  /* 0x000000ffff067224 */ /* 0x002fc800078e0a03 */
[----:B------:R-:W-:-:S04]  /*0200*/  IMAD R9, R6, R7, RZ ;  /* 0x0000000706097224 */ /* 0x000fc800078e02ff */
[----:B------:R-:W-:-:S06]  /*0210*/  IMAD.HI.U32 R2, R3, R9, R2 ;  /* 0x0000000903027227 */ /* 0x000fcc00078e0002 */
[----:B------:R-:W-:-:S04]  /*0220*/  IMAD.HI.U32 R2, R2, R13, RZ ;  /* 0x0000000d02027227 */ /* 0x000fc800078e00ff */
[----:B------:R-:W-:-:S05]  /*0230*/  IMAD R0, R2, R0, R13 ;  /* 0x0000000002007224 */ /* 0x000fca00078e020d */
[----:B------:R-:W-:-:S13]  /*0240*/  ISETP.GT.U32.AND P1, PT, R7, R0, PT ;  /* 0x000000000700720c */ /* 0x000fda0003f24070 */
[----:B------:R-:W-:Y:S02]  /*0250*/  @!P1 IMAD.IADD R0, R0, 0x1, -R7 ;  /* 0x0000000100009824 */ /* 0x000fe400078e0a07 */
[----:B------:R-:W-:Y:S01]  /*0260*/  @!P1 VIADD R2, R2, 0x1 ;  /* 0x0000000102029836 */ /* 0x000fe20000000000 */
[----:B------:R-:W-:Y:S02]  /*0270*/  ISETP.NE.AND P1, PT, R4, RZ, PT ;  /* 0x000000ff0400720c */ /* 0x000fe40003f25270 */
[----:B------:R-:W-:Y:S02]  /*0280*/  ISETP.GE.U32.AND P0, PT, R0, R7, PT ;  /* 0x000000070000720c */ /* 0x000fe40003f06070 */
[----:B------:R-:W-:-:S04]  /*0290*/  LOP3.LUT R0, R5, R4, RZ, 0x3c, !PT ;  /* 0x0000000405007212 */ /* 0x000fc800078e3cff */
[----:B------:R-:W-:Y:S01]  /*02a0*/  ISETP.GE.AND P2, PT, R0, RZ, PT ;  /* 0x000000ff0000720c */ /* 0x000fe20003f46270 */
[----:B------:R-:W-:-:S05]  /*02b0*/  VIADD R0, R10, 0x3f ;  /* 0x0000003f0a007836 */ /* 0x000fca0000000000 */
[----:B------:R-:W-:Y:S01]  /*02c0*/  SHF.R.S32.HI R3, RZ, 0x1f, R0 ;  /* 0x0000001fff037819 */ /* 0x000fe20000011400 */
[----:B------:R-:W-:-:S03]  /*02d0*/  @P0 VIADD R2, R2, 0x1 ;  /* 0x0000000102020836 */ /* 0x000fc60000000000 */
[----:B------:R-:W-:-:S03]  /*02e0*/  LEA.HI R3, R3, R0, RZ, 0x6 ;  /* 0x0000000003037211 */ /* 0x000fc600078f30ff */
[----:B------:R-:W-:Y:S01]  /*02f0*/  @!P2 IMAD.MOV R2, RZ, RZ, -R2 ;  /* 0x000000ffff02a224 */ /* 0x000fe200078e0a02 */
[----:B------:R-:W-:-:S05]  /*0300*/  @!P1 LOP3.LUT R2, RZ, R4, RZ, 0x33, !PT ;  /* 0x00000004ff029212 */ /* 0x000fca00078e33ff */
[----:B------:R-:W-:Y:S02]  /*0310*/  IMAD.SHL.U32 R6, R2, 0x8, RZ ;  /* 0x0000000802067824 */ /* 0x000fe400078e00ff */
[----:B------:R-:W-:-:S03]  /*0320*/  IMAD.MOV R2, RZ, RZ, -R2 ;  /* 0x000000ffff027224 */ /* 0x000fc600078e0a02 */
[----:B------:R-:W-:Y:S01]  /*0330*/  LEA.HI.SX32 R3, R3, -R6, 0x1a ;  /* 0x8000000603037211 */ /* 0x000fe200078fd2ff */
[----:B------:R-:W-:-:S03]  /*0340*/  IMAD R4, R4, R2, R5 ;  /* 0x0000000204047224 */ /* 0x000fc600078e0205 */
[----:B------:R-:W-:Y:S02]  /*0350*/  VIMNMX R13, R3, 0x8, PT ;  /* 0x00000008030d7848 */ /* 0x000fe40003fe0100 */
[----:B------:R-:W-:Y:S02]  /*0360*/  IABS R9, R4 ;  /* 0x0000000400097213 */ /* 0x000fe40000000000 */
[----:B------:R-:W-:-:S04]  /*0370*/  IABS R7, R13 ;  /* 0x0000000d00077213 */ /* 0x000fc80000000000 */
[----:B------:R-:W0:Y:S08]  /*0380*/  I2F.RP R0, R7 ;  /* 0x0000000700007306 */ /* 0x000e300000209400 */
[----:B0-----:R-:W0:Y:S02]  /*0390*/  MUFU.RCP R0, R0 ;  /* 0x0000000000007308 */ /* 0x001e240000001000 */
[----:B0-----:R-:W-:-:S06]  /*03a0*/  VIADD R3, R0, 0xffffffe ;  /* 0x0ffffffe00037836 */ /* 0x001fcc0000000000 */
[----:B------:R-:W0:Y:S02]  /*03b0*/  F2I.FTZ.U32.TRUNC.NTZ R3, R3 ;  /* 0x0000000300037305 */ /* 0x000e24000021f000 */
[----:B0-----:R-:W-:-:S04]  /*03c0*/  IMAD.MOV R8, RZ, RZ, -R3 ;  /* 0x000000ffff087224 */ /* 0x001fc800078e0a03 */
[----:B------:R-:W-:Y:S01]  /*03d0*/  IMAD.MOV.U32 R2, RZ, RZ, R8 ;  /* 0x000000ffff027224 */ /* 0x000fe200078e0008 */
[----:B------:R-:W-:-:S03]  /*03e0*/  IABS R8, R13 ;  /* 0x0000000d00087213 */ /* 0x000fc60000000000 */
[----:B------:R-:W-:Y:S02]  /*03f0*/  IMAD R5, R2, R7, RZ ;  /* 0x0000000702057224 */ /* 0x000fe400078e02ff */
[----:B------:R-:W-:Y:S02]  /*0400*/  IMAD.MOV.U32 R2, RZ, RZ, RZ ;  /* 0x000000ffff027224 */ /* 0x000fe400078e00ff */
[----:B------:R-:W-:Y:S02]  /*0410*/  IMAD.MOV R0, RZ, RZ, -R8 ;  /* 0x000000ffff007224 */ /* 0x000fe400078e0a08 */
[----:B------:R-:W-:Y:S01]  /*0420*/  IMAD.HI.U32 R2, R3, R5, R2 ;  /* 0x0000000503027227 */ /* 0x000fe200078e0002 */
[----:B------:R-:W-:-:S04]  /*0430*/  LOP3.LUT R3, R4, R13, RZ, 0x3c, !PT ;  /* 0x0000000d04037212 */ /* 0x000fc800078e3cff */
[----:B------:R-:W-:Y:S01]  /*0440*/  ISETP.GE.AND P2, PT, R3, RZ, PT ;  /* 0x000000ff0300720c */ /* 0x000fe20003f46270 */
[----:B------:R-:W-:-:S04]  /*0450*/  IMAD.HI.U32 R2, R2, R9, RZ ;  /* 0x0000000902027227 */ /* 0x000fc800078e00ff */
[----:B------:R-:W-:-:S05]  /*0460*/  IMAD R0, R2, R0, R9 ;  /* 0x0000000002007224 */ /* 0x000fca00078e0209 */
[----:B------:R-:W-:-:S13]  /*0470*/  ISETP.GT.U32.AND P1, PT, R7, R0, PT ;  /* 0x000000000700720c */ /* 0x000fda0003f24070 */
[----:B------:R-:W-:Y:S02]  /*0480*/  @!P1 IMAD.IADD R0, R0, 0x1, -R7 ;  /* 0x0000000100009824 */ /* 0x000fe400078e0a07 */
[----:B------:R-:W-:Y:S01]  /*0490*/  @!P1 VIADD R2, R2, 0x1 ;  /* 0x0000000102029836 */ /* 0x000fe20000000000 */
[----:B------:R-:W-:Y:S02]  /*04a0*/  ISETP.NE.AND P1, PT, R13, RZ, PT ;  /* 0x000000ff0d00720c */ /* 0x000fe40003f25270 */
[----:B------:R-:W-:Y:S02]  /*04b0*/  ISETP.GE.U32.AND P0, PT, R0, R7, PT ;  /* 0x000000070000720c */ /* 0x000fe40003f06070 */
[----:B------:R-:W0:Y:S11]  /*04c0*/  S2R R0, SR_TID.X ;  /* 0x0000000000007919 */ /* 0x000e360000002100 */
[----:B------:R-:W-:Y:S01]  /*04d0*/  @P0 VIADD R2, R2, 0x1 ;  /* 0x0000000102020836 */ /* 0x000fe20000000000 */
[----:B------:R-:W-:-:S03]  /*04e0*/  ISETP.GE.AND P0, PT, R56, 0x20, PT ;  /* 0x000000203800780c */ /* 0x000fc60003f06270 */
[----:B------:R-:W-:-:S04]  /*04f0*/  IMAD.MOV.U32 R18, RZ, RZ, R2 ;  /* 0x000000ffff127224 */ /* 0x000fc800078e0002 */
[----:B------:R-:W-:Y:S01]  /*0500*/  @!P2 IMAD.MOV R18, RZ, RZ, -R18 ;  /* 0x000000ffff12a224 */ /* 0x000fe200078e0a12 */
[----:B------:R-:W-:-:S05]  /*0510*/  @!P1 LOP3.LUT R18, RZ, R13, RZ, 0x33, !PT ;  /* 0x0000000dff129212 */ /* 0x000fca00078e33ff */
[----:B------:R-:W-:Y:S02]  /*0520*/  IMAD.MOV R2, RZ, RZ, -R18 ;  /* 0x000000ffff027224 */ /* 0x000fe400078e0a12 */
[----:B------:R-:W-:Y:S02]  /*0530*/  IMAD.SHL.U32 R18, R18, 0x40, RZ ;  /* 0x0000004012127824 */ /* 0x000fe400078e00ff */
[----:B------:R-:W-:Y:S01]  /*0540*/  IMAD R2, R13, R2, R4 ;  /* 0x000000020d027224 */ /* 0x000fe200078e0204 */
[----:B0-----:R-:W-:-:S03]  /*0550*/  LOP3.LUT R19, R0, 0x3f, RZ, 0xc0, !PT ;  /* 0x0000003f00137812 */ /* 0x001fc600078ec0ff */
[----:B------:R-:W-:-:S04]  /*0560*/  IMAD.IADD R2, R6, 0x1, R2 ;  /* 0x0000000106027824 */ /* 0x000fc800078e0202 */
[----:B------:R-:W-:Y:S01]  /*0570*/  IMAD R19, R2, 0x40, R19 ;  /* 0x0000004002137824 */ /* 0x000fe200078e0213 */
[----:B------:R-:W-:-:S04]  /*0580*/  SHF.R.U32.HI R2, RZ, 0x6, R0 ;  /* 0x00000006ff027819 */ /* 0x000fc80000011600 */
[----:B------:R-:W-:Y:S01]  /*0590*/  SGXT.U32 R2, R2, 0x1 ;  /* 0x000000010202781a */ /* 0x000fe20000000000 */
[----:B------:R-:W-:Y:S06]  /*05a0*/  @!P0 BRA `(.L_x_0) ;  /* 0x0000001000c08947 */ /* 0x000fec0003800000 */
[----:B------:R-:W-:Y:S01]  /*05b0*/  IABS R4, R10 ;  /* 0x0000000a00047213 */ /* 0x000fe20000000000 */
[----:B------:R-:W0:Y:S01]  /*05c0*/  LDC R21, c[0x0][0x23c] ;  /* 0x00008f00ff157b82 */ /* 0x000e220000000800 */
[----:B------:R-:W-:Y:S01]  /*05d0*/  IABS R3, R11 ;  /* 0x0000000b00037213 */ /* 0x000fe20000000000 */
[----:B------:R-:W-:Y:S01]  /*05e0*/  ULDC UR6, c[0x0][0x234] ;  /* 0x00008d0000067ab9 */ /* 0x000fe20000000800 */
[----:B------:R-:W1:Y:S01]  /*05f0*/  I2F.RP R12, R4 ;  /* 0x00000004000c7306 */ /* 0x000e620000209400 */
[----:B------:R-:W-:Y:S01]  /*0600*/  ISETP.NE.AND P3, PT, R10, RZ, PT ;  /* 0x000000ff0a00720c */ /* 0x000fe20003f65270 */
[----:B------:R-:W-:Y:S01]  /*0610*/  ULDC.64 UR8, c[0x0][0x210] ;  /* 0x0000840000087ab9 */ /* 0x000fe20000000a00 */
[C---:B------:R-:W-:Y:S01]  /*0620*/  LEA.HI R44, R0.reuse, 0x1e, RZ, 0x1a ;  /* 0x0000001e002c7811 */ /* 0x040fe200078fd0ff */
[----:B------:R-:W-:Y:S01]  /*0630*/  ULDC UR14, c[0x0][0x240] ;  /* 0x00009000000e7ab9 */ /* 0x000fe20000000800 */
[----:B------:R-:W-:Y:S02]  /*0640*/  LEA.HI R54, R0, 0xe, RZ, 0x1a ;  /* 0x0000000e00367811 */ /* 0x000fe400078fd0ff */
[----:B------:R-:W-:-:S02]  /*0650*/  CS2R R26, SRZ ;  /* 0x00000000001a7805 */ /* 0x000fc4000001ff00 */
[C---:B------:R-:W-:Y:S01]  /*0660*/  LOP3.LUT R42, R2.reuse, 0x1a, RZ, 0xfc, !PT ;  /* 0x0000001a022a7812 */ /* 0x040fe200078efcff */
[----:B------:R-:W2:Y:S01]  /*0670*/  I2F.RP R5, R3 ;  /* 0x0000000300057306 */ /* 0x000ea20000209400 */
[C---:B------:R-:W-:Y:S02]  /*0680*/  LOP3.LUT R40, R2.reuse, 0x16, RZ, 0xfc, !PT ;  /* 0x0000001602287812 */ /* 0x040fe400078efcff */
[----:B------:R-:W-:Y:S02]  /*0690*/  CS2R R28, SRZ ;  /* 0x00000000001c7805 */ /* 0x000fe4000001ff00 */
[C---:B------:R-:W-:Y:S02]  /*06a0*/  LOP3.LUT R38, R2.reuse, 0x12, RZ, 0xfc, !PT ;  /* 0x0000001202267812 */ /* 0x040fe400078efcff */
[----:B------:R-:W-:Y:S02]  /*06b0*/  CS2R R30, SRZ ;  /* 0x00000000001e7805 */ /* 0x000fe4000001ff00 */
[----:B------:R-:W-:Y:S01]  /*06c0*/  LOP3.LUT R32, R2, 0xc, RZ, 0xfc, !PT ;  /* 0x0000000c02207812 */ /* 0x000fe200078efcff */
[----:B------:R-:W-:Y:S01]  /*06d0*/  UMOV UR10, 0xfffffffe ;  /* 0xfffffffe000a7882 */ /* 0x000fe20000000000 */
[----:B------:R-:W-:Y:S01]  /*06e0*/  UMOV UR11, 0x7fffffdf ;  /* 0x7fffffdf000b7882 */ /* 0x000fe20000000000 */
[----:B-1----:R-:W1:Y:S01]  /*06f0*/  MUFU.RCP R12, R12 ;  /* 0x0000000c000c7308 */ /* 0x002e620000001000 */
[----:B------:R-:W-:-:S07]  /*0700*/  UMOV UR7, URZ ;  /* 0x0000003f00077c82 */ /* 0x000fce0008000000 */
[----:B--2---:R-:W2:Y:S01]  /*0710*/  MUFU.RCP R5, R5 ;  /* 0x0000000500057308 */ /* 0x004ea20000001000 */
[----:B-1----:R-:W-:Y:S01]  /*0720*/  VIADD R8, R12, 0xffffffe ;  /* 0x0ffffffe0c087836 */ /* 0x002fe20000000000 */
[----:B------:R-:W-:-:S06]  /*0730*/  IABS R12, R19 ;  /* 0x00000013000c7213 */ /* 0x000fcc0000000000 */
[----:B------:R1:W3:Y:S01]  /*0740*/  F2I.FTZ.U32.TRUNC.NTZ R9, R8 ;  /* 0x0000000800097305 */ /* 0x0002e2000021f000 */
[----:B--2---:R-:W-:Y:S01]  /*0750*/  VIADD R6, R5, 0xffffffe ;  /* 0x0ffffffe05067836 */ /* 0x004fe20000000000 */
[----:B------:R-:W-:-:S06]  /*0760*/  SHF.R.U32.HI R5, RZ, 0x5, R0 ;  /* 0x00000005ff057819 */ /* 0x000fcc0000011600 */
[----:B------:R2:W4:Y:S01]  /*0770*/  F2I.FTZ.U32.TRUNC.NTZ R7, R6 ;  /* 0x0000000600077305 */ /* 0x000522000021f000 */
[----:B-1----:R-:W-:Y:S01]  /*0780*/  IMAD.MOV.U32 R8, RZ, RZ, RZ ;  /* 0x000000ffff087224 */ /* 0x002fe200078e00ff */
[----:B------:R-:W-:-:S04]  /*0790*/  SGXT.U32 R5, R5, 0x2 ;  /* 0x000000020505781a */ /* 0x000fc80000000000 */
[----:B------:R-:W-:Y:S01]  /*07a0*/  LOP3.LUT R22, R18, UR4, R5, 0xfe, !PT ;  /* 0x0000000412167c12 */ /* 0x000fe2000f8efe05 */
[--C-:B---3--:R-:W-:Y:S01]  /*07b0*/  IMAD.MOV R13, RZ, RZ, -R9.reuse ;  /* 0x000000ffff0d7224 */ /* 0x108fe200078e0a09 */
[----:B------:R-:W-:Y:S01]  /*07c0*/  ULDC.64 UR4, c[0x0][0x218] ;  /* 0x0000860000047ab9 */ /* 0x000fe20000000a00 */
[----:B--2---:R-:W-:Y:S01]  /*07d0*/  IMAD.MOV.U32 R6, RZ, RZ, RZ ;  /* 0x000000ffff067224 */ /* 0x004fe200078e00ff */
[C---:B------:R-:W-:Y:S01]  /*07e0*/  LOP3.LUT R23, R22.reuse, 0xc, RZ, 0xfc, !PT ;  /* 0x0000000c16177812 */ /* 0x040fe200078efcff */
[----:B------:R-:W-:Y:S01]  /*07f0*/  IMAD R13, R13, R4, RZ ;  /* 0x000000040d0d7224 */ /* 0x000fe200078e02ff */
[C---:B------:R-:W-:Y:S02]  /*0800*/  LOP3.LUT R24, R22.reuse, 0x8, RZ, 0xfc, !PT ;  /* 0x0000000816187812 */ /* 0x040fe400078efcff */
[----:B------:R-:W-:Y:S01]  /*0810*/  LOP3.LUT R25, R22, 0x4, RZ, 0xfc, !PT ;  /* 0x0000000416197812 */ /* 0x000fe200078efcff */
[----:B------:R-:W-:Y:S01]  /*0820*/  IMAD.HI.U32 R9, R9, R13, R8 ;  /* 0x0000000d09097227 */ /* 0x000fe200078e0008 */
[----:B------:R-:W-:-:S02]  /*0830*/  IABS R13, R24 ;  /* 0x00000018000d7213 */ /* 0x000fc40000000000 */
[----:B------:R-:W-:Y:S01]  /*0840*/  IABS R15, R25 ;  /* 0x00000019000f7213 */ /* 0x000fe20000000000 */
[----:B----4-:R-:W-:Y:S01]  /*0850*/  IMAD.MOV R8, RZ, RZ, -R7 ;  /* 0x000000ffff087224 */ /* 0x010fe200078e0a07 */
[----:B------:R-:W-:Y:S01]  /*0860*/  IABS R17, R22 ;  /* 0x0000001600117213 */ /* 0x000fe20000000000 */
[----:B------:R-:W-:-:S04]  /*0870*/  IMAD.HI.U32 R9, R9, R12, RZ ;  /* 0x0000000c09097227 */ /* 0x000fc800078e00ff */
[----:B------:R-:W-:Y:S02]  /*0880*/  IMAD.MOV R9, RZ, RZ, -R9 ;  /* 0x000000ffff097224 */ /* 0x000fe400078e0a09 */
[----:B------:R-:W-:Y:S02]  /*0890*/  IMAD R5, R8, R3, RZ ;  /* 0x0000000308057224 */ /* 0x000fe400078e02ff */
[----:B------:R-:W-:Y:S01]  /*08a0*/  IMAD R9, R4, R9, R12 ;  /* 0x0000000904097224 */ /* 0x000fe200078e020c */
[----:B------:R-:W-:Y:S01]  /*08b0*/  IABS R12, R23 ;  /* 0x00000017000c7213 */ /* 0x000fe20000000000 */
[----:B------:R-:W-:-:S03]  /*08c0*/  IMAD.HI.U32 R6, R7, R5, R6 ;  /* 0x0000000507067227 */ /* 0x000fc600078e0006 */
[----:B------:R-:W-:-:S03]  /*08d0*/  ISETP.GT.U32.AND P0, PT, R4, R9, PT ;  /* 0x000000090400720c */ /* 0x000fc60003f04070 */
[----:B------:R-:W-:-:S04]  /*08e0*/  IMAD.HI.U32 R5, R6, R12, RZ ;  /* 0x0000000c06057227 */ /* 0x000fc800078e00ff */
[----:B------:R-:W-:-:S04]  /*08f0*/  IMAD.HI.U32 R7, R6, R13, RZ ;  /* 0x0000000d06077227 */ /* 0x000fc800078e00ff */
[----:B------:R-:W-:-:S04]  /*0900*/  IMAD.HI.U32 R8, R6, R15, RZ ;  /* 0x0000000f06087227 */ /* 0x000fc800078e00ff */
[----:B------:R-:W-:-:S04]  /*0910*/  IMAD.HI.U32 R6, R6, R17, RZ ;  /* 0x0000001106067227 */ /* 0x000fc800078e00ff */
[----:B------:R-:W-:Y:S02]  /*0920*/  IMAD.MOV R5, RZ, RZ, -R5 ;  /* 0x000000ffff057224 */ /* 0x000fe400078e0a05 */
[----:B------:R-:W-:Y:S02]  /*0930*/  IMAD.MOV R14, RZ, RZ, -R7 ;  /* 0x000000ffff0e7224 */ /* 0x000fe400078e0a07 */
[----:B------:R-:W-:Y:S02]  /*0940*/  IMAD.MOV R16, RZ, RZ, -R8 ;  /* 0x000000ffff107224 */ /* 0x000fe400078e0a08 */
[----:B------:R-:W-:Y:S02]  /*0950*/  IMAD.MOV R20, RZ, RZ, -R6 ;  /* 0x000000ffff147224 */ /* 0x000fe400078e0a06 */
[----:B------:R-:W-:Y:S02]  /*0960*/  @!P0 IMAD.IADD R9, R9, 0x1, -R4 ;  /* 0x0000000109098824 */ /* 0x000fe400078e0a04 */
[C---:B------:R-:W-:Y:S01]  /*0970*/  IMAD R6, R3.reuse, R5, R12 ;  /* 0x0000000503067224 */ /* 0x040fe200078e020c */
[----:B------:R-:W-:Y:S01]  /*0980*/  SHF.R.S32.HI R5, RZ, 0x1f, R56 ;  /* 0x0000001fff057819 */ /* 0x000fe20000011438 */
[C---:B------:R-:W-:Y:S01]  /*0990*/  IMAD R8, R3.reuse, R14, R13 ;  /* 0x0000000e03087224 */ /* 0x040fe200078e020d */
[----:B------:R-:W-:Y:S01]  /*09a0*/  ISETP.GT.U32.AND P0, PT, R4, R9, PT ;  /* 0x000000090400720c */ /* 0x000fe20003f04070 */
[C---:B------:R-:W-:Y:S01]  /*09b0*/  IMAD R12, R3.reuse, R16, R15 ;  /* 0x00000010030c7224 */ /* 0x040fe200078e020f */
[C---:B------:R-:W-:Y:S01]  /*09c0*/  ISETP.GT.U32.AND P2, PT, R3.reuse, R6, PT ;  /* 0x000000060300720c */ /* 0x040fe20003f44070 */
[C---:B------:R-:W-:Y:S01]  /*09d0*/  IMAD R14, R3.reuse, R20, R17 ;  /* 0x00000014030e7224 */ /* 0x040fe200078e0211 */
[C---:B------:R-:W-:Y:S01]  /*09e0*/  ISETP.GT.U32.AND P4, PT, R3.reuse, R8, PT ;  /* 0x000000080300720c */ /* 0x040fe20003f84070 */
[----:B------:R-:W-:Y:S01]  /*09f0*/  IMAD.SHL.U32 R17, R0, 0x2, RZ ;  /* 0x0000000200117824 */ /* 0x000fe200078e00ff */
[----:B------:R-:W-:-:S02]  /*0a00*/  ISETP.GT.U32.AND P5, PT, R3, R12, PT ;  /* 0x0000000c0300720c */ /* 0x000fc40003fa4070 */
[----:B------:R-:W-:Y:S02]  /*0a10*/  ISETP.GT.U32.AND P1, PT, R3, R14, PT ;  /* 0x0000000e0300720c */ /* 0x000fe40003f24070 */
[----:B------:R-:W-:Y:S02]  /*0a20*/  LOP3.LUT R20, R2, 0x4, RZ, 0xfc, !PT ;  /* 0x0000000402147812 */ /* 0x000fe400078efcff */
[----:B------:R-:W-:Y:S01]  /*0a30*/  LEA.HI R56, R5, R56, RZ, 0x5 ;  /* 0x0000003805387211 */ /* 0x000fe200078f28ff */
[----:B------:R-:W-:Y:S01]  /*0a40*/  @!P0 IMAD.IADD R9, R9, 0x1, -R4 ;  /* 0x0000000109098824 */ /* 0x000fe200078e0a04 */
[----:B------:R-:W-:Y:S01]  /*0a50*/  ISETP.GE.AND P0, PT, R19, RZ, PT ;  /* 0x000000ff1300720c */ /* 0x000fe20003f06270 */
[--C-:B------:R-:W-:Y:S01]  /*0a60*/  @!P2 IMAD.IADD R6, R6, 0x1, -R3.reuse ;  /* 0x000000010606a824 */ /* 0x100fe200078e0a03 */
[----:B------:R-:W-:Y:S01]  /*0a70*/  SHF.R.S32.HI R4, RZ, 0x6, R0 ;  /* 0x00000006ff047819 */ /* 0x000fe20000011400 */
[--C-:B------:R-:W-:Y:S01]  /*0a80*/  @!P4 IMAD.IADD R8, R8, 0x1, -R3.reuse ;  /* 0x000000010808c824 */ /* 0x100fe200078e0a03 */
[----:B------:R-:W-:Y:S01]  /*0a90*/  SHF.R.S32.HI R56, RZ, 0x5, R56 ;  /* 0x00000005ff387819 */ /* 0x000fe20000011438 */
[--C-:B------:R-:W-:Y:S01]  /*0aa0*/  @!P5 IMAD.IADD R12, R12, 0x1, -R3.reuse ;  /* 0x000000010c0cd824 */ /* 0x100fe200078e0a03 */
[C---:B------:R-:W-:Y:S01]  /*0ab0*/  ISETP.GT.U32.AND P6, PT, R3.reuse, R6, PT ;  /* 0x000000060300720c */ /* 0x040fe20003fc4070 */
[----:B------:R-:W-:Y:S01]  /*0ac0*/  @!P1 IMAD.IADD R14, R14, 0x1, -R3 ;  /* 0x000000010e0e9824 */ /* 0x000fe200078e0a03 */
[----:B------:R-:W-:-:S02]  /*0ad0*/  ISETP.GT.U32.AND P5, PT, R3, R8, PT ;  /* 0x000000080300720c */ /* 0x000fc40003fa4070 */
[----:B------:R-:W-:Y:S02]  /*0ae0*/  SGXT R4, R4, 0x1 ;  /* 0x000000010404781a */ /* 0x000fe40000000200 */
[C---:B------:R-:W-:Y:S01]  /*0af0*/  ISETP.GT.U32.AND P2, PT, R3.reuse, R12, PT ;  /* 0x0000000c0300720c */ /* 0x040fe20003f44070 */
[----:B------:R-:W-:Y:S01]  /*0b00*/  @!P0 IMAD.MOV R9, RZ, RZ, -R9 ;  /* 0x000000ffff098224 */ /* 0x000fe200078e0a09 */
[----:B------:R-:W-:Y:S02]  /*0b10*/  LOP3.LUT R4, R4, 0x90, RZ, 0xc0, !PT ;  /* 0x0000009004047812 */ /* 0x000fe400078ec0ff */
[----:B------:R-:W-:Y:S02]  /*0b20*/  ISETP.GT.U32.AND P4, PT, R3, R14, PT ;  /* 0x0000000e0300720c */ /* 0x000fe40003f84070 */
[----:B------:R-:W-:Y:S01]  /*0b30*/  ISETP.GE.AND P0, PT, R23, RZ, PT ;  /* 0x000000ff1700720c */ /* 0x000fe20003f06270 */
[----:B------:R-:W-:Y:S01]  /*0b40*/  @!P6 IMAD.IADD R6, R6, 0x1, -R3 ;  /* 0x000000010606e824 */ /* 0x000fe200078e0a03 */
[----:B------:R-:W-:Y:S01]  /*0b50*/  LOP3.LUT R17, R4, 0x7e, R17, 0x78, !PT ;  /* 0x0000007e04117812 */ /* 0x000fe200078e7811 */
[----:B------:R-:W-:Y:S01]  /*0b60*/  @!P5 IMAD.IADD R8, R8, 0x1, -R3 ;  /* 0x000000010808d824 */ /* 0x000fe200078e0a03 */
[----:B------:R-:W1:Y:S01]  /*0b70*/  LDC R23, c[0x0][0x238] ;  /* 0x00008e00ff177b82 */ /* 0x000e620000000800 */
[----:B------:R-:W-:-:S02]  /*0b80*/  ISETP.GE.AND P1, PT, R22, RZ, PT ;  /* 0x000000ff1600720c */ /* 0x000fc40003f26270 */
[----:B------:R-:W-:Y:S01]  /*0b90*/  ISETP.GE.AND P6, PT, R24, RZ, PT ;  /* 0x000000ff1800720c */ /* 0x000fe20003fc6270 */
[--C-:B------:R-:W-:Y:S01]  /*0ba0*/  @!P2 IMAD.IADD R12, R12, 0x1, -R3.reuse ;  /* 0x000000010c0ca824 */ /* 0x100fe200078e0a03 */
[----:B------:R-:W-:Y:S02]  /*0bb0*/  ISETP.GE.AND P5, PT, R25, RZ, PT ;  /* 0x000000ff1900720c */ /* 0x000fe40003fa6270 */
[----:B------:R-:W-:Y:S02]  /*0bc0*/  CS2R R24, SRZ ;  /* 0x0000000000187805 */ /* 0x000fe4000001ff00 */
[----:B------:R-:W-:Y:S01]  /*0bd0*/  LOP3.LUT R4, R0, 0x1f, RZ, 0xc0, !PT ;  /* 0x0000001f00047812 */ /* 0x000fe200078ec0ff */
[----:B------:R-:W-:Y:S01]  /*0be0*/  @!P4 IMAD.IADD R14, R14, 0x1, -R3 ;  /* 0x000000010e0ec824 */ /* 0x000fe200078e0a03 */
[----:B------:R-:W-:Y:S01]  /*0bf0*/  @!P3 LOP3.LUT R9, RZ, R10, RZ, 0x33, !PT ;  /* 0x0000000aff09b212 */ /* 0x000fe200078e33ff */
[----:B------:R-:W-:Y:S01]  /*0c00*/  @!P0 IMAD.MOV R6, RZ, RZ, -R6 ;  /* 0x000000ffff068224 */ /* 0x000fe200078e0a06 */
[----:B------:R-:W-:Y:S01]  /*0c10*/  ISETP.NE.AND P2, PT, R11, RZ, PT ;  /* 0x000000ff0b00720c */ /* 0x000fe20003f45270 */
[----:B0-----:R-:W-:Y:S01]  /*0c20*/  IMAD R4, R4, R21, RZ ;  /* 0x0000001504047224 */ /* 0x001fe200078e02ff */
[----:B------:R-:W-:Y:S01]  /*0c30*/  LOP3.LUT R11, RZ, R11, RZ, 0x33, !PT ;  /* 0x0000000bff0b7212 */ /* 0x000fe200078e33ff */
[----:B------:R-:W-:Y:S01]  /*0c40*/  @!P1 IMAD.MOV R14, RZ, RZ, -R14 ;  /* 0x000000ffff0e9224 */ /* 0x000fe200078e0a0e */
[----:B------:R-:W-:Y:S01]  /*0c50*/  LOP3.LUT R10, R2, 0x14, RZ, 0xfc, !PT ;  /* 0x00000014020a7812 */ /* 0x000fe200078efcff */
[----:B------:R-:W-:Y:S01]  /*0c60*/  @!P6 IMAD.MOV R8, RZ, RZ, -R8 ;  /* 0x000000ffff08e224 */ /* 0x000fe200078e0a08 */
[C---:B------:R-:W-:Y:S01]  /*0c70*/  LEA R16, P0, R4.reuse, UR4, 0x1 ;  /* 0x0000000404107c11 */ /* 0x040fe2000f8008ff */
[----:B------:R-:W-:Y:S01]  /*0c80*/  @!P5 IMAD.MOV R12, RZ, RZ, -R12 ;  /* 0x000000ffff0cd224 */ /* 0x000fe200078e0a0c */
[----:B------:R-:W-:Y:S01]  /*0c90*/  SEL R33, R11, R6, !P2 ;  /* 0x000000060b217207 */ /* 0x000fe20005000000 */
[----:B------:R-:W-:Y:S01]  /*0ca0*/  IMAD R9, R9, UR6, RZ ;  /* 0x0000000609097c24 */ /* 0x000fe2000f8e02ff */
[----:B------:R-:W-:Y:S01]  /*0cb0*/  LEA.HI.X.SX32 R15, R4, UR5, 0x1, P0 ;  /* 0x00000005040f7c11 */ /* 0x000fe200080f0eff */
[----:B------:R-:W-:Y:S01]  /*0cc0*/  UIADD3 UR5, UR12, 0x1000, URZ ;  /* 0x000010000c057890 */ /* 0x000fe2000fffe03f */
[C---:B------:R-:W-:Y:S01]  /*0cd0*/  SEL R34, R11.reuse, R8, !P2 ;  /* 0x000000080b227207 */ /* 0x040fe20005000000 */
[----:B------:R-:W-:Y:S01]  /*0ce0*/  USHF.R.U32.HI UR4, URZ, 0x4, UR12 ;  /* 0x000000043f047899 */ /* 0x000fe2000801160c */
[C---:B------:R-:W-:Y:S01]  /*0cf0*/  SEL R35, R11.reuse, R12, !P2 ;  /* 0x0000000c0b237207 */ /* 0x040fe20005000000 */
[----:B------:R-:W-:Y:S01]  /*0d00*/  USHF.R.U32.HI UR5, URZ, 0x4, UR5 ;  /* 0x000000043f057899 */ /* 0x000fe20008011605 */
[----:B------:R-:W-:Y:S01]  /*0d10*/  SEL R36, R11, R14, !P2 ;  /* 0x0000000e0b247207 */ /* 0x000fe20005000000 */
[-C--:B-1----:R-:W-:Y:S01]  /*0d20*/  IMAD R3, R20, R23.reuse, RZ ;  /* 0x0000001714037224 */ /* 0x082fe200078e02ff */
[C---:B------:R-:W-:Y:S01]  /*0d30*/  LEA R58, P1, R9.reuse, UR8, 0x1 ;  /* 0x00000008093a7c11 */ /* 0x040fe2000f8208ff */
[----:B------:R-:W-:Y:S01]  /*0d40*/  USGXT.U32 UR4, UR4, 0xe ;  /* 0x0000000e0404789a */ /* 0x000fe20008000000 */
[----:B------:R-:W-:Y:S01]  /*0d50*/  LOP3.LUT R14, R2, 0x1c, RZ, 0xfc, !PT ;  /* 0x0000001c020e7812 */ /* 0x000fe200078efcff */
[-C--:B------:R-:W-:Y:S01]  /*0d60*/  IMAD R13, R42, R23.reuse, RZ ;  /* 0x000000172a0d7224 */ /* 0x080fe200078e02ff */
        /* <DEDUP_REMOVED lines=12> */
[----:B------:R-:W-:Y:S01]  /*0e30*/  LEA.HI.X.SX32 R59, R9, UR9, 0x1, P1 ;  /* 0x00000009093b7c11 */ /* 0x000fe200088f0eff */
[-C--:B------:R-:W-:Y:S01]  /*0e40*/  IMAD R9, R38, R23.reuse, RZ ;  /* 0x0000001726097224 */ /* 0x080fe200078e02ff */
[----:B------:R-:W-:Y:S01]  /*0e50*/  USGXT.U32 UR6, UR5, 0xe ;  /* 0x0000000e0506789a */ /* 0x000fe20008000000 */
[-C--:B------:R-:W-:Y:S01]  /*0e60*/  IMAD R6, R6, R23.reuse, RZ ;  /* 0x0000001706067224 */ /* 0x080fe200078e02ff */
[C---:B------:R-:W-:Y:S01]  /*0e70*/  LOP3.LUT R32, R17.reuse, 0x60, RZ, 0x3c, !PT ;  /* 0x0000006011207812 */ /* 0x040fe200078e3cff */
[-C--:B------:R-:W-:Y:S01]  /*0e80*/  IMAD R5, R22, R23.reuse, RZ ;  /* 0x0000001716057224 */ /* 0x080fe200078e02ff */
[----:B------:R-:W-:Y:S01]  /*0e90*/  LOP3.LUT R22, R17, 0x20, RZ, 0x3c, !PT ;  /* 0x0000002011167812 */ /* 0x000fe200078e3cff */
[-C--:B------:R-:W-:Y:S01]  /*0ea0*/  IMAD R4, R4, R23.reuse, RZ ;  /* 0x0000001704047224 */ /* 0x080fe200078e02ff */
[----:B------:R-:W-:Y:S01]  /*0eb0*/  UMOV UR8, 0x80 ;  /* 0x0000008000087882 */ /* 0x000fe20000000000 */
[-C--:B------:R-:W-:Y:S01]  /*0ec0*/  IMAD R2, R2, R23.reuse, RZ ;  /* 0x0000001702027224 */ /* 0x080fe200078e02ff */
[----:B------:R-:W-:Y:S01]  /*0ed0*/  UMOV UR9, 0x40000040 ;  /* 0x4000004000097882 */ /* 0x000fe20000000000 */
[-C--:B------:R-:W-:Y:S01]  /*0ee0*/  IMAD R0, R0, R23.reuse, RZ ;  /* 0x0000001700007224 */ /* 0x080fe200078e02ff */
[----:B------:R-:W-:Y:S01]  /*0ef0*/  UMOV UR5, URZ ;  /* 0x0000003f00057c82 */ /* 0x000fe20008000000 */
[-C--:B------:R-:W-:Y:S01]  /*0f00*/  IMAD R55, R44, R23.reuse, RZ ;  /* 0x000000172c377224 */ /* 0x080fe200078e02ff */
[----:B------:R-:W-:Y:S01]  /*0f10*/  UIADD3.64 UR8, UR4, UR8, URZ ;  /* 0x0000000804087297 */ /* 0x000fe2000fffe03f */
[----:B------:R-:W-:Y:S01]  /*0f20*/  IMAD R54, R54, R23, RZ ;  /* 0x0000001736367224 */ /* 0x000fe200078e02ff */
[----:B------:R-:W-:Y:S01]  /*0f30*/  UIADD3.64 UR10, UR6, -UR10, URZ ;  /* 0x8000000a060a7297 */ /* 0x000fe2000fffe03f */
[----:B------:R-:W-:Y:S01]  /*0f40*/  IMAD.SHL.U32 R20, R23, 0x20, RZ ;  /* 0x0000002017147824 */ /* 0x000fe200078e00ff */
[----:B------:R-:W-:Y:S01]  /*0f50*/  LOP3.LUT R23, R17, 0x40, RZ, 0x3c, !PT ;  /* 0x0000004011177812 */ /* 0x000fe200078e3cff */
[----:B------:R-:W-:-:S02]  /*0f60*/  IMAD.SHL.U32 R21, R21, 0x20, RZ ;  /* 0x0000002015157824 */ /* 0x000fc400078e00ff */
[----:B------:R-:W-:Y:S02]  /*0f70*/  IMAD R33, R33, UR14, RZ ;  /* 0x0000000e21217c24 */ /* 0x000fe4000f8e02ff */
[----:B------:R-:W-:Y:S02]  /*0f80*/  IMAD R34, R34, UR14, RZ ;  /* 0x0000000e22227c24 */ /* 0x000fe4000f8e02ff */
[----:B------:R-:W-:Y:S02]  /*0f90*/  IMAD R35, R35, UR14, RZ ;  /* 0x0000000e23237c24 */ /* 0x000fe4000f8e02ff */
[----:B------:R-:W-:Y:S01]  /*0fa0*/  IMAD R36, R36, UR14, RZ ;  /* 0x0000000e24247c24 */ /* 0x000fe2000f8e02ff */
[----:B------:R-:W-:-:S06]  /*0fb0*/  ULDC UR14, c[0x0][0x230] ;  /* 0x00008c00000e7ab9 */ /* 0x000fcc0000000800 */
.L_x_1:
[----:B------:R-:W0:Y:S01]  /*0fc0*/  S2R R51, SR_TID.X ;  /* 0x0000000000337919 */ /* 0x000e220000002100 */
[----:B------:R-:W-:Y:S01]  /*0fd0*/  PRMT R38, RZ, 0x7610, R38 ;  /* 0x00007610ff267816 */ /* 0x000fe20000000026 */
[----:B------:R-:W-:-:S04]  /*0fe0*/  IMAD.WIDE R42, R54, 0x2, R58 ;  /* 0x00000002362a7825 */ /* 0x000fc800078e023a */
[----:B------:R-:W-:Y:S01]  /*0ff0*/  IMAD.WIDE R40, R2, 0x2, R58 ;  /* 0x0000000202287825 */ /* 0x000fe200078e023a */
[----:B0-----:R-:W-:Y:S02]  /*1000*/  SHF.R.U32.HI R50, RZ, 0x6, R51 ;  /* 0x00000006ff327819 */ /* 0x001fe40000011633 */
[----:B------:R-:W-:Y:S02]  /*1010*/  LEA.HI R37, R51, 0xe, RZ, 0x1a ;  /* 0x0000000e33257811 */ /* 0x000fe400078fd0ff */
[----:B------:R-:W-:Y:S02]  /*1020*/  SGXT.U32 R50, R50, 0x1 ;  /* 0x000000013232781a */ /* 0x000fe40000000000 */
[----:B------:R-:W-:Y:S02]  /*1030*/  ISETP.GE.AND P1, PT, R37, UR14, PT ;  /* 0x0000000e25007c0c */ /* 0x000fe4000bf26270 */
[C---:B------:R-:W-:Y:S02]  /*1040*/  ISETP.GE.AND P0, PT, R50.reuse, UR14, PT ;  /* 0x0000000e32007c0c */ /* 0x040fe4000bf06270 */
[----:B------:R-:W-:-:S02]  /*1050*/  LOP3.LUT R44, R50, 0x4, RZ, 0xfc, !PT ;  /* 0x00000004322c7812 */ /* 0x000fc400078efcff */
[----:B------:R-:W-:Y:S02]  /*1060*/  PRMT R37, RZ, 0x7610, R37 ;  /* 0x00007610ff257816 */ /* 0x000fe40000000025 */
[----:B------:R-:W-:Y:S02]  /*1070*/  LOP3.LUT R39, R50, 0x2, RZ, 0xfc, !PT ;  /* 0x0000000232277812 */ /* 0x000fe400078efcff */
[----:B------:R-:W-:-:S03]  /*1080*/  ISETP.GE.AND P2, PT, R44, UR14, PT ;  /* 0x0000000e2c007c0c */ /* 0x000fc6000bf46270 */
[----:B------:R0:W2:Y:S01]  /*1090*/  @!P1 LDG.E.U16 R38, desc[UR16][R42.64] ;  /* 0x000000102a269981 */ /* 0x0000a2000c1e1500 */
[----:B------:R-:W-:Y:S01]  /*10a0*/  ISETP.GE.AND P1, PT, R39, UR14, PT ;  /* 0x0000000e27007c0c */ /* 0x000fe2000bf26270 */
[----:B------:R-:W-:Y:S01]  /*10b0*/  IMAD.WIDE R46, R3, 0x2, R58 ;  /* 0x00000002032e7825 */ /* 0x000fe200078e023a */
[C---:B------:R-:W-:Y:S01]  /*10c0*/  LOP3.LUT R45, R50.reuse, 0x6, RZ, 0xfc, !PT ;  /* 0x00000006322d7812 */ /* 0x040fe200078efcff */
[----:B------:R1:W3:Y:S01]  /*10d0*/  @!P0 LDG.E.U16 R37, desc[UR16][R40.64] ;  /* 0x0000001028258981 */ /* 0x0002e2000c1e1500 */
[----:B------:R-:W-:Y:S02]  /*10e0*/  LOP3.LUT R44, R50, 0x8, RZ, 0xfc, !PT ;  /* 0x00000008322c7812 */ /* 0x000fe400078efcff */
[----:B------:R-:W-:Y:S02]  /*10f0*/  PRMT R39, RZ, 0x7610, R39 ;  /* 0x00007610ff277816 */ /* 0x000fe40000000027 */
[----:B------:R-:W-:Y:S01]  /*1100*/  ISETP.GE.AND P0, PT, R45, UR14, PT ;  /* 0x0000000e2d007c0c */ /* 0x000fe2000bf06270 */
[----:B0-----:R-:W-:Y:S01]  /*1110*/  IMAD.WIDE R42, R0, 0x2, R58 ;  /* 0x00000002002a7825 */ /* 0x001fe200078e023a */
[----:B------:R-:W-:-:S02]  /*1120*/  ISETP.GE.AND P3, PT, R44, UR14, PT ;  /* 0x0000000e2c007c0c */ /* 0x000fc4000bf66270 */
[----:B-1----:R-:W-:Y:S02]  /*1130*/  PRMT R40, RZ, 0x7610, R40 ;  /* 0x00007610ff287816 */ /* 0x002fe40000000028 */
[----:B------:R0:W4:Y:S01]  /*1140*/  @!P1 LDG.E.U16 R39, desc[UR16][R42.64] ;  /* 0x000000102a279981 */ /* 0x000122000c1e1500 */
[----:B------:R-:W-:-:S03]  /*1150*/  LOP3.LUT R41, R50, 0xa, RZ, 0xfc, !PT ;  /* 0x0000000a32297812 */ /* 0x000fc600078efcff */
[----:B------:R1:W5:Y:S01]  /*1160*/  @!P2 LDG.E.U16 R40, desc[UR16][R46.64] ;  /* 0x000000102e28a981 */ /* 0x000362000c1e1500 */
[----:B------:R-:W-:Y:S01]  /*1170*/  ISETP.GE.AND P4, PT, R41, UR14, PT ;  /* 0x0000000e29007c0c */ /* 0x000fe2000bf86270 */
[----:B------:R-:W-:Y:S01]  /*1180*/  IMAD.WIDE R44, R4, 0x2, R58 ;  /* 0x00000002042c7825 */ /* 0x000fe200078e023a */
[----:B------:R-:W-:Y:S02]  /*1190*/  PRMT R41, RZ, 0x7610, R41 ;  /* 0x00007610ff297816 */ /* 0x000fe40000000029 */
[----:B0-----:R-:W-:Y:S01]  /*11a0*/  PRMT R42, RZ, 0x7610, R42 ;  /* 0x00007610ff2a7816 */ /* 0x001fe2000000002a */
[----:B------:R-:W-:Y:S01]  /*11b0*/  IMAD.WIDE R48, R5, 0x2, R58 ;  /* 0x0000000205307825 */ /* 0x000fe200078e023a */
[C---:B------:R-:W-:Y:S02]  /*11c0*/  LOP3.LUT R43, R50.reuse, 0x10, RZ, 0xfc, !PT ;  /* 0x00000010322b7812 */ /* 0x040fe400078efcff */
[----:B------:R0:W2:Y:S01]  /*11d0*/  @!P0 LDG.E.U16 R41, desc[UR16][R44.64] ;  /* 0x000000102c298981 */ /* 0x0000a2000c1e1500 */
[----:B-1----:R-:W-:-:S03]  /*11e0*/  LOP3.LUT R46, R50, 0xc, RZ, 0xfc, !PT ;  /* 0x0000000c322e7812 */ /* 0x002fc600078efcff */
[----:B------:R1:W4:Y:S01]  /*11f0*/  @!P3 LDG.E.U16 R42, desc[UR16][R48.64] ;  /* 0x00000010302ab981 */ /* 0x000322000c1e1500 */
[----:B------:R-:W-:Y:S02]  /*1200*/  ISETP.GE.AND P1, PT, R46, UR14, PT ;  /* 0x0000000e2e007c0c */ /* 0x000fe4000bf26270 */
[----:B------:R-:W-:Y:S01]  /*1210*/  ISETP.GE.AND P2, PT, R43, UR14, PT ;  /* 0x0000000e2b007c0c */ /* 0x000fe2000bf46270 */
[----:B------:R-:W-:Y:S01]  /*1220*/  IMAD.WIDE R46, R6, 0x2, R58 ;  /* 0x00000002062e7825 */ /* 0x000fe200078e023a */
[----:B------:R-:W-:Y:S02]  /*1230*/  PRMT R43, RZ, 0x7610, R43 ;  /* 0x00007610ff2b7816 */ /* 0x000fe4000000002b */
[----:B0-----:R-:W-:Y:S02]  /*1240*/  PRMT R44, RZ, 0x7610, R44 ;  /* 0x00007610ff2c7816 */ /* 0x001fe4000000002c */
[----:B------:R-:W-:Y:S01]  /*1250*/  LOP3.LUT R45, R50, 0x12, RZ, 0xfc, !PT ;  /* 0x00000012322d7812 */ /* 0x000fe200078efcff */
[----:B-1----:R-:W-:Y:S01]  /*1260*/  IMAD.WIDE R48, R7, 0x2, R58 ;  /* 0x0000000207307825 */ /* 0x002fe200078e023a */
[----:B------:R0:W5:Y:S02]  /*1270*/  @!P4 LDG.E.U16 R43, desc[UR16][R46.64] ;  /* 0x000000102e2bc981 */ /* 0x000164000c1e1500 */
[----:B------:R-:W-:-:S02]  /*1280*/  ISETP.GE.AND P0, PT, R45, UR14, PT ;  /* 0x0000000e2d007c0c */ /* 0x000fc4000bf06270 */
[----:B------:R1:W2:Y:S01]  /*1290*/  @!P1 LDG.E.U16 R44, desc[UR16][R48.64] ;  /* 0x00000010302c9981 */ /* 0x0002a2000c1e1500 */
[----:B------:R-:W-:Y:S02]  /*12a0*/  PRMT R45, RZ, 0x7610, R45 ;  /* 0x00007610ff2d7816 */ /* 0x000fe4000000002d */
[----:B0-----:R-:W-:Y:S01]  /*12b0*/  LOP3.LUT R46, R50, 0x14, RZ, 0xfc, !PT ;  /* 0x00000014322e7812 */ /* 0x001fe200078efcff */
[----:B-1----:R-:W-:-:S03]  /*12c0*/  IMAD.WIDE R48, R8, 0x2, R58 ;  /* 0x0000000208307825 */ /* 0x002fc600078e023a */
[----:B------:R-:W-:Y:S02]  /*12d0*/  ISETP.GE.AND P1, PT, R46, UR14, PT ;  /* 0x0000000e2e007c0c */ /* 0x000fe4000bf26270 */
[----:B------:R-:W-:Y:S01]  /*12e0*/  PRMT R46, RZ, 0x7610, R46 ;  /* 0x00007610ff2e7816 */ /* 0x000fe2000000002e */
[----:B------:R0:W5:Y:S01]  /*12f0*/  @!P2 LDG.E.U16 R45, desc[UR16][R48.64] ;  /* 0x00000010302da981 */ /* 0x000162000c1e1500 */
[----:B------:R-:W-:Y:S01]  /*1300*/  LOP3.LUT R47, R50, 0x16, RZ, 0xfc, !PT ;  /* 0x00000016322f7812 */ /* 0x000fe200078efcff */
[----:B0-----:R-:W-:-:S05]  /*1310*/  IMAD.WIDE R48, R9, 0x2, R58 ;  /* 0x0000000209307825 */ /* 0x001fca00078e023a */
[----:B------:R0:W2:Y:S01]  /*1320*/  @!P0 LDG.E.U16 R46, desc[UR16][R48.64] ;  /* 0x00000010302e8981 */ /* 0x0000a2000c1e1500 */
[----:B------:R-:W-:Y:S02]  /*1330*/  ISETP.GE.AND P0, PT, R47, UR14, PT ;  /* 0x0000000e2f007c0c */ /* 0x000fe4000bf06270 */
[----:B------:R-:W-:Y:S01]  /*1340*/  PRMT R47, RZ, 0x7610, R47 ;  /* 0x00007610ff2f7816 */ /* 0x000fe2000000002f */
[----:B0-----:R-:W-:-:S05]  /*1350*/  IMAD.WIDE R48, R10, 0x2, R58 ;  /* 0x000000020a307825 */ /* 0x001fca00078e023a */
[----:B------:R0:W2:Y:S01]  /*1360*/  @!P1 LDG.E.U16 R47, desc[UR16][R48.64] ;  /* 0x00000010302f9981 */ /* 0x0000a2000c1e1500 */
[----:B------:R-:W-:Y:S01]  /*1370*/  IMAD.WIDE R52, R11, 0x2, R58 ;  /* 0x000000020b347825 */ /* 0x000fe200078e023a */
[----:B0-----:R-:W-:Y:S02]  /*1380*/  PRMT R48, RZ, 0x7610, R48 ;  /* 0x00007610ff307816 */ /* 0x001fe40000000030 */
[----:B------:R-:W-:-:S04]  /*1390*/  LOP3.LUT R49, R50, 0x18, RZ, 0xfc, !PT ;  /* 0x0000001832317812 */ /* 0x000fc800078efcff */
[----:B------:R0:W2:Y:S01]  /*13a0*/  @!P0 LDG.E.U16 R48, desc[UR16][R52.64] ;  /* 0x0000001034308981 */ /* 0x0000a2000c1e1500 */
[----:B------:R-:W-:Y:S02]  /*13b0*/  ISETP.GE.AND P0, PT, R49, UR14, PT ;  /* 0x0000000e31007c0c */ /* 0x000fe4000bf06270 */
[----:B------:R-:W-:-:S04]  /*13c0*/  LOP3.LUT R49, R50, 0x1a, RZ, 0xfc, !PT ;  /* 0x0000001a32317812 */ /* 0x000fc800078efcff */
[----:B------:R-:W-:Y:S02]  /*13d0*/  ISETP.GE.AND P1, PT, R49, UR14, PT ;  /* 0x0000000e31007c0c */ /* 0x000fe4000bf26270 */
[----:B------:R-:W-:Y:S01]  /*13e0*/  PRMT R49, RZ, 0x7610, R49 ;  /* 0x00007610ff317816 */ /* 0x000fe20000000031 */
[----:B0-----:R-:W-:-:S05]  /*13f0*/  IMAD.WIDE R52, R12, 0x2, R58 ;  /* 0x000000020c347825 */ /* 0x001fca00078e023a */
[----:B------:R0:W2:Y:S01]  /*1400*/  @!P0 LDG.E.U16 R49, desc[UR16][R52.64] ;  /* 0x0000001034318981 */ /* 0x0000a2000c1e1500 */
[----:B------:R-:W-:-:S04]  /*1410*/  LOP3.LUT R50, R50, 0x1c, RZ, 0xfc, !PT ;  /* 0x0000001c32327812 */ /* 0x000fc800078efcff */
[----:B------:R-:W-:Y:S02]  /*1420*/  ISETP.GE.AND P0, PT, R50, UR14, PT ;  /* 0x0000000e32007c0c */ /* 0x000fe4000bf06270 */
[----:B------:R-:W-:Y:S01]  /*1430*/  PRMT R50, RZ, 0x7610, R50 ;  /* 0x00007610ff327816 */ /* 0x000fe20000000032 */
[----:B0-----:R-:W-:Y:S01]  /*1440*/  IMAD.WIDE R52, R13, 0x2, R58 ;  /* 0x000000020d347825 */ /* 0x001fe200078e023a */
[----:B------:R-:W-:-:S04]  /*1450*/  LEA.HI R51, R51, 0x1e, RZ, 0x1a ;  /* 0x0000001e33337811 */ /* 0x000fc800078fd0ff */
[----:B------:R0:W2:Y:S01]  /*1460*/  @!P1 LDG.E.U16 R50, desc[UR16][R52.64] ;  /* 0x0000001034329981 */ /* 0x0000a2000c1e1500 */
[----:B------:R-:W-:Y:S02]  /*1470*/  ISETP.GE.AND P1, PT, R51, UR14, PT ;  /* 0x0000000e33007c0c */ /* 0x000fe4000bf26270 */
[----:B------:R-:W-:Y:S01]  /*1480*/  PRMT R51, RZ, 0x7610, R51 ;  /* 0x00007610ff337816 */ /* 0x000fe20000000033 */
[----:B0-----:R-:W-:-:S05]  /*1490*/  IMAD.WIDE R52, R14, 0x2, R58 ;  /* 0x000000020e347825 */ /* 0x001fca00078e023a */
[----:B------:R0:W2:Y:S02]  /*14a0*/  @!P0 LDG.E.U16 R51, desc[UR16][R52.64] ;  /* 0x0000001034338981 */ /* 0x0000a4000c1e1500 */
[----:B0-----:R-:W0:Y:S01]  /*14b0*/  S2R R53, SR_TID.X ;  /* 0x0000000000357919 */ /* 0x001e220000002100 */
[----:B------:R-:W-:Y:S01]  /*14c0*/  PRMT R52, RZ, 0x7610, R52 ;  /* 0x00007610ff347816 */ /* 0x000fe20000000034 */
[----:B------:R-:W-:-:S05]  /*14d0*/  IMAD.WIDE R60, R55, 0x2, R58 ;  /* 0x00000002373c7825 */ /* 0x000fca00078e023a */
[----:B------:R1:W2:Y:S01]  /*14e0*/  @!P1 LDG.E.U16 R52, desc[UR16][R60.64] ;  /* 0x000000103c349981 */ /* 0x0002a2000c1e1500 */
[----:B------:R-:W-:Y:S01]  /*14f0*/  BAR.SYNC.DEFER_BLOCKING 0x0 ;  /* 0x0000000000007b1d */ /* 0x000fe20000010000 */
[----:B-1----:R-:W-:Y:S02]  /*1500*/  IMAD.MOV.U32 R60, RZ, RZ, R16 ;  /* 0x000000ffff3c7224 */ /* 0x002fe400078e0010 */
[--C-:B------:R-:W-:Y:S01]  /*1510*/  IMAD.MOV.U32 R61, RZ, RZ, R15.reuse ;  /* 0x000000ffff3d7224 */ /* 0x100fe200078e000f */
[----:B------:R-:W-:Y:S02]  /*1520*/  PRMT R15, RZ, 0x7610, R15 ;  /* 0x00007610ff0f7816 */ /* 0x000fe4000000000f */
[----:B0-----:R-:W-:-:S04]  /*1530*/  LOP3.LUT R53, R53, 0x1f, RZ, 0xc0, !PT ;  /* 0x0000001f35357812 */ /* 0x001fc800078ec0ff */
[----:B------:R-:W-:Y:S01]  /*1540*/  ISETP.GE.AND P0, PT, R53, UR14, PT ;  /* 0x0000000e35007c0c */ /* 0x000fe2000bf06270 */
[----:B------:R-:W-:Y:S01]  /*1550*/  IMAD.WIDE R62, R36, 0x2, R60 ;  /* 0x00000002243e7825 */ /* 0x000fe200078e023c */
[----:B------:R-:W-:-:S11]  /*1560*/  PRMT R16, RZ, 0x7610, R16 ;  /* 0x00007610ff107816 */ /* 0x000fd60000000010 */
[----:B------:R0:W2:Y:S02]  /*1570*/  @!P0 LDG.E.U16 R15, desc[UR16][R62.64] ;  /* 0x000000103e0f8981 */ /* 0x0000a4000c1e1500 */
[----:B0-----:R-:W-:-:S05]  /*1580*/  IMAD.WIDE R62, R35, 0x2, R60 ;  /* 0x00000002233e7825 */ /* 0x001fca00078e023c */
[----:B------:R0:W2:Y:S02]  /*1590*/  @!P0 LDG.E.U16 R16, desc[UR16][R62.64] ;  /* 0x000000103e108981 */ /* 0x0000a4000c1e1500 */
[----:B0-----:R-:W-:Y:S02]  /*15a0*/  IMAD.WIDE R62, R34, 0x2, R60 ;  /* 0x00000002223e7825 */ /* 0x001fe400078e023c */
[----:B---3--:R0:W-:Y:S02]  /*15b0*/  STS.U16 [R17+UR12], R37 ;  /* 0x0000002511007988 */ /* 0x0081e4000800040c */
[----:B0-----:R-:W-:-:S06]  /*15c0*/  PRMT R37, RZ, 0x7610, R37 ;  /* 0x00007610ff257816 */ /* 0x001fcc0000000025 */
[----:B------:R0:W3:Y:S02]  /*15d0*/  @!P0 LDG.E.U16 R37, desc[UR16][R62.64] ;  /* 0x000000103e258981 */ /* 0x0000e4000c1e1500 */
[----:B0-----:R-:W-:Y:S02]  /*15e0*/  IMAD.WIDE R62, R33, 0x2, R60 ;  /* 0x00000002213e7825 */ /* 0x001fe400078e023c */
[----:B----4-:R-:W-:Y:S04]  /*15f0*/  STS.U16 [R17+UR12+0x400], R42 ;  /* 0x0004002a11007988 */ /* 0x010fe8000800040c */
[----:B-----5:R-:W-:Y:S04]  /*1600*/  STS.U16 [R17+UR12+0x800], R45 ;  /* 0x0008002d11007988 */ /* 0x020fe8000800040c */
[----:B--2---:R-:W-:Y:S04]  /*1610*/  STS.U16 [R17+UR12+0xc00], R49 ;  /* 0x000c003111007988 */ /* 0x004fe8000800040c */
[----:B------:R0:W-:Y:S02]  /*1620*/  STS.U16 [R22+UR12+0x100], R39 ;  /* 0x0001002716007988 */ /* 0x0001e4000800040c */
[----:B0-----:R-:W-:-:S06]  /*1630*/  PRMT R39, RZ, 0x7610, R39 ;  /* 0x00007610ff277816 */ /* 0x001fcc0000000027 */
[----:B------:R-:W2:Y:S04]  /*1640*/  @!P0 LDG.E.U16 R39, desc[UR16][R62.64] ;  /* 0x000000103e278981 */ /* 0x000ea8000c1e1500 */
[----:B------:R-:W-:Y:S04]  /*1650*/  STS.U16 [R22+UR12+0x500], R43 ;  /* 0x0005002b16007988 */ /* 0x000fe8000800040c */
        /* <DEDUP_REMOVED lines=10> */
[----:B------:R-:W-:Y:S01]  /*1700*/  STS.U16 [R17+UR12+0x1000], R15 ;  /* 0x0010000f11007988 */ /* 0x000fe2000800040c */
[----:B------:R-:W-:Y:S01]  /*1710*/  UMOV UR20, UR4 ;  /* 0x0000000400147c82 */ /* 0x000fe20008000000 */
[----:B------:R-:W-:Y:S01]  /*1720*/  UMOV UR21, 0x40000040 ;  /* 0x4000004000157882 */ /* 0x000fe20000000000 */
[----:B------:R-:W-:Y:S01]  /*1730*/  UMOV UR22, UR6 ;  /* 0x0000000600167c82 */ /* 0x000fe20008000000 */
[----:B------:R-:W-:Y:S01]  /*1740*/  UMOV UR23, 0x80000020 ;  /* 0x8000002000177882 */ /* 0x000fe20000000000 */
[----:B---3--:R-:W-:Y:S04]  /*1750*/  STS.U16 [R17+UR12+0x1200], R37 ;  /* 0x0012002511007988 */ /* 0x008fe8000800040c */
[----:B------:R0:W-:Y:S04]  /*1760*/  STS.U16 [R22+UR12+0x1100], R16 ;  /* 0x0011001016007988 */ /* 0x0001e8000800040c */
[----:B--2---:R1:W-:Y:S01]  /*1770*/  STS.U16 [R22+UR12+0x1300], R39 ;  /* 0x0013002716007988 */ /* 0x0043e2000800040c */
[----:B------:R2:W-:Y:S06]  /*1780*/  MEMBAR.ALL.CTA ;  /* 0x0000000000007992 */ /* 0x0005ec0000008000 */
[----:B--2---:R-:W2:Y:S02]  /*1790*/  FENCE.VIEW.ASYNC.S ;  /* 0x00000000000073c6 */ /* 0x004ea40000000000 */
[----:B--2---:R-:W-:Y:S06]  /*17a0*/  BAR.SYNC.DEFER_BLOCKING 0x0 ;  /* 0x0000000000007b1d */ /* 0x004fec0000010000 */
[----:B------:R-:W-:-:S06]  /*17b0*/  WARPGROUP.ARRIVE ;  /* 0x00000000000079c5 */ /* 0x000fcc0000000000 */
[----:B------:R-:W-:Y:S01]  /*17c0*/  HGMMA.64x16x16.F32 R24, gdesc[UR20].tnspA, R24 ;  /* 0x20200000141879f0 */ /* 0x000fe20008700818 */
[----:B------:R-:W-:-:S05]  /*17d0*/  VIADD R56, R56, 0xffffffff ;  /* 0xffffffff38387836 */ /* 0x000fca0000000000 */
[----:B------:R-:W-:Y:S01]  /*17e0*/  ISETP.NE.U32.AND P0, PT, R56, RZ, PT ;  /* 0x000000ff3800720c */ /* 0x000fe20003f05070 */
[----:B------:R-:W-:Y:S01]  /*17f0*/  HGMMA.64x16x16.F32 R24, gdesc[UR8].tnspA, R24, gsb0 ;  /* 0x20200000081879f0 */ /* 0x000fe20008000818 */
[----:B------:R-:W-:Y:S01]  /*1800*/  IMAD.WIDE R60, R21, 0x2, R60 ;  /* 0x00000002153c7825 */ /* 0x000fe200078e023c */
[----:B------:R-:W-:-:S03]  /*1810*/  UIADD3 UR14, UR14, -0x20, URZ ;  /* 0xffffffe00e0e7890 */ /* 0x000fc6000fffe03f */
[----:B------:R-:W-:-:S04]  /*1820*/  IMAD.WIDE R58, R20, 0x2, R58 ;  /* 0x00000002143a7825 */ /* 0x000fc800078e023a */
[----:B0-----:R-:W-:Y:S02]  /*1830*/  IMAD.MOV.U32 R16, RZ, RZ, R60 ;  /* 0x000000ffff107224 */ /* 0x001fe400078e003c */
[----:B------:R-:W-:Y:S01]  /*1840*/  IMAD.MOV.U32 R15, RZ, RZ, R61 ;  /* 0x000000ffff0f7224 */ /* 0x000fe200078e003d */
[----:B------:R-:W-:Y:S02]  /*1850*/  WARPGROUP.DEPBAR.LE gsb0, 0x0 ;  /* 0x00008000000079c5 */ /* 0x000fe40000010000 */
[----:B-1----:R-:W-:Y:S05]  /*1860*/  @P0 BRA `(.L_x_1) ;  /* 0xfffffff400d40947 */ /* 0x002fea000383ffff */
[----:B------:R-:W-:Y:S02]  /*1870*/  F2FP.F16.F32.PACK_AB R27, R31, R27 ;  /* 0x0000001b1f1b723e */ /* 0x000fe400000000ff */
[----:B------:R-:W-:Y:S02]  /*1880*/  F2FP.F16.F32.PACK_AB R26, R30, R26 ;  /* 0x0000001a1e1a723e */ /* 0x000fe400000000ff */
[----:B------:R-:W-:Y:S02]  /*1890*/  F2FP.F16.F32.PACK_AB R25, R29, R25 ;  /* 0x000000191d19723e */ /* 0x000fe400000000ff */
[----:B------:R-:W-:-:S07]  /*18a0*/  F2FP.F16.F32.PACK_AB R24, R28, R24 ;  /* 0x000000181c18723e */ /* 0x000fce00000000ff */
.L_x_0:
[----:B------:R-:W0:Y:S01]  /*18b0*/  S2R R8, SR_TID.X ;  /* 0x0000000000087919 */ /* 0x000e220000002100 */
[----:B------:R-:W1:Y:S01]  /*18c0*/  LDC R21, c[0x0][0x248] ;  /* 0x00009200ff157b82 */ /* 0x000e620000000800 */
[----:B------:R-:W-:Y:S01]  /*18d0*/  USHF.L.U32 UR13, UR13, 0x4, URZ ;  /* 0x000000040d0d7899 */ /* 0x000fe2000800063f */
[----:B------:R-:W-:Y:S01]  /*18e0*/  ULDC.64 UR6, c[0x0][0x228] ;  /* 0x00008a0000067ab9 */ /* 0x000fe20000000a00 */
[----:B------:R-:W-:Y:S02]  /*18f0*/  ULDC UR4, c[0x0][0x244] ;  /* 0x0000910000047ab9 */ /* 0x000fe40000000800 */
[----:B------:R-:W-:-:S03]  /*1900*/  ULOP3.LUT UR13, UR13, 0x30, URZ, 0xc0, !UPT ;  /* 0x000000300d0d7892 */ /* 0x000fc6000f8ec03f */
[----:B------:R-:W-:Y:S01]  /*1910*/  BAR.SYNC.DEFER_BLOCKING 0x0 ;  /* 0x0000000000007b1d */ /* 0x000fe20000010000 */
[C---:B------:R-:W-:Y:S01]  /*1920*/  ISETP.GE.AND P0, PT, R19.reuse, UR6, PT ;  /* 0x0000000613007c0c */ /* 0x040fe2000bf06270 */
[----:B------:R-:W-:-:S04]  /*1930*/  IMAD R19, R19, UR4, RZ ;  /* 0x0000000413137c24 */ /* 0x000fc8000f8e02ff */
[----:B------:R-:W-:Y:S02]  /*1940*/  ULDC.64 UR4, c[0x0][0x220] ;  /* 0x0000880000047ab9 */ /* 0x000fe40000000a00 */
[----:B------:R-:W-:-:S04]  /*1950*/  LEA R20, P3, R19, UR4, 0x1 ;  /* 0x0000000413147c11 */ /* 0x000fc8000f8608ff */
[----:B------:R-:W-:Y:S01]  /*1960*/  LEA.HI.X.SX32 R22, R19, UR5, 0x1, P3 ;  /* 0x0000000513167c11 */ /* 0x000fe200098f0eff */
[C---:B0-----:R-:W-:Y:S02]  /*1970*/  IMAD.SHL.U32 R2, R8.reuse, 0x80, RZ ;  /* 0x0000008008027824 */ /* 0x041fe400078e00ff */
[C---:B------:R-:W-:Y:S02]  /*1980*/  IMAD.SHL.U32 R0, R8.reuse, 0x10, RZ ;  /* 0x0000001008007824 */ /* 0x040fe400078e00ff */
[----:B------:R-:W-:Y:S01]  /*1990*/  IMAD.SHL.U32 R3, R8, 0x8, RZ ;  /* 0x0000000808037824 */ /* 0x000fe200078e00ff */
[----:B------:R-:W-:Y:S02]  /*19a0*/  LOP3.LUT R5, R2, 0x400, RZ, 0xc0, !PT ;  /* 0x0000040002057812 */ /* 0x000fe400078ec0ff */
[----:B------:R-:W-:Y:S02]  /*19b0*/  LOP3.LUT R2, R0, 0x70, RZ, 0xc0, !PT ;  /* 0x0000007000027812 */ /* 0x000fe400078ec0ff */
[----:B------:R-:W-:-:S02]  /*19c0*/  LOP3.LUT R3, R3, 0x380, RZ, 0xc0, !PT ;  /* 0x0000038003037812 */ /* 0x000fc400078ec0ff */
[----:B------:R-:W-:Y:S02]  /*19d0*/  IADD3 R2, R5, UR12, R2 ;  /* 0x0000000c05027c10 */ /* 0x000fe4000fffe002 */
[----:B------:R-:W-:-:S03]  /*19e0*/  LOP3.LUT R4, R0, 0x7f0, RZ, 0xc0, !PT ;  /* 0x000007f000047812 */ /* 0x000fc600078ec0ff */
[----:B------:R-:W-:Y:S01]  /*19f0*/  IMAD.IADD R2, R3, 0x1, R2 ;  /* 0x0000000103027824 */ /* 0x000fe200078e0202 */
[----:B------:R-:W-:-:S04]  /*1a00*/  SHF.R.U32.HI R3, RZ, 0x6, R8 ;  /* 0x00000006ff037819 */ /* 0x000fc80000011608 */
[----:B------:R0:W-:Y:S01]  /*1a10*/  STSM.16.M88.4 [R2], R24 ;  /* 0x0000001802007844 */ /* 0x0001e20000000200 */
[----:B------:R-:W-:Y:S01]  /*1a20*/  SGXT.U32 R3, R3, 0x1 ;  /* 0x000000010303781a */ /* 0x000fe20000000000 */
[----:B------:R-:W-:Y:S03]  /*1a30*/  BAR.SYNC.DEFER_BLOCKING 0x0 ;  /* 0x0000000000007b1d */ /* 0x000fe60000010000 */
[----:B------:R-:W-:-:S04]  /*1a40*/  LOP3.LUT R18, R18, UR13, R3, 0xfe, !PT ;  /* 0x0000000d12127c12 */ /* 0x000fc8000f8efe03 */
[C---:B------:R-:W-:Y:S02]  /*1a50*/  LOP3.LUT R0, R18.reuse, 0x2, RZ, 0xfc, !PT ;  /* 0x0000000212007812 */ /* 0x040fe400078efcff */
[----:B------:R-:W-:Y:S02]  /*1a60*/  LOP3.LUT R3, R18, 0x6, RZ, 0xfc, !PT ;  /* 0x0000000612037812 */ /* 0x000fe400078efcff */
[----:B------:R-:W-:Y:S01]  /*1a70*/  ISETP.LT.AND P1, PT, R0, UR7, !P0 ;  /* 0x0000000700007c0c */ /* 0x000fe2000c721270 */
[C---:B-1----:R-:W-:Y:S01]  /*1a80*/  IMAD R0, R18.reuse, R21, RZ ;  /* 0x0000001512007224 */ /* 0x042fe200078e02ff */
[----:B------:R-:W-:Y:S02]  /*1a90*/  ISETP.LT.AND P4, PT, R3, UR7, !P0 ;  /* 0x0000000703007c0c */ /* 0x000fe4000c781270 */
[C---:B0-----:R-:W-:Y:S01]  /*1aa0*/  LOP3.LUT R2, R18.reuse, 0x4, RZ, 0xfc, !PT ;  /* 0x0000000412027812 */ /* 0x041fe200078efcff */
[----:B------:R-:W-:Y:S01]  /*1ab0*/  IMAD R9, R21, 0x2, R0 ;  /* 0x0000000215097824 */ /* 0x000fe200078e0200 */
[----:B------:R-:W-:-:S02]  /*1ac0*/  ISETP.LT.AND P2, PT, R18, UR7, !P0 ;  /* 0x0000000712007c0c */ /* 0x000fc4000c741270 */
[----:B------:R-:W-:Y:S02]  /*1ad0*/  ISETP.LT.AND P5, PT, R2, UR7, !P0 ;  /* 0x0000000702007c0c */ /* 0x000fe4000c7a1270 */
[----:B------:R-:W-:Y:S02]  /*1ae0*/  LEA R2, P3, R0, R20, 0x1 ;  /* 0x0000001400027211 */ /* 0x000fe400078608ff */
[----:B------:R-:W-:Y:S02]  /*1af0*/  LOP3.LUT R8, R18, 0x8, RZ, 0xfc, !PT ;  /* 0x0000000812087812 */ /* 0x000fe400078efcff */
[----:B------:R-:W-:Y:S01]  /*1b00*/  LEA.HI.X.SX32 R3, R0, R22, 0x1, P3 ;  /* 0x0000001600037211 */ /* 0x000fe200018f0eff */
[----:B------:R-:W0:Y:S01]  /*1b10*/  LDS.128 R4, [R4+UR12] ;  /* 0x0000000c04047984 */ /* 0x000e220008000c00 */
[----:B------:R-:W-:Y:S01]  /*1b20*/  IMAD R0, R21, 0x2, R9 ;  /* 0x0000000215007824 */ /* 0x000fe200078e0209 */
[----:B------:R-:W-:Y:S02]  /*1b30*/  ISETP.LT.AND P3, PT, R8, UR7, !P0 ;  /* 0x0000000708007c0c */ /* 0x000fe4000c761270 */
[----:B------:R-:W-:Y:S01]  /*1b40*/  LEA R8, P6, R9, R20, 0x1 ;  /* 0x0000001409087211 */ /* 0x000fe200078c08ff */
[----:B------:R-:W-:Y:S01]  /*1b50*/  IMAD R13, R21, 0x2, R0 ;  /* 0x00000002150d7824 */ /* 0x000fe200078e0200 */
[----:B------:R-:W-:-:S02]  /*1b60*/  LOP3.LUT R10, R18, 0xa, RZ, 0xfc, !PT ;  /* 0x0000000a120a7812 */ /* 0x000fc400078efcff */
[----:B------:R-:W-:Y:S01]  /*1b70*/  LEA.HI.X.SX32 R9, R9, R22, 0x1, P6 ;  /* 0x0000001609097211 */ /* 0x000fe200030f0eff */
[----:B------:R-:W-:-:S04]  /*1b80*/  IMAD R15, R21, 0x2, R13 ;  /* 0x00000002150f7824 */ /* 0x000fc800078e020d */
[----:B------:R-:W-:-:S04]  /*1b90*/  IMAD R16, R21, 0x2, R15 ;  /* 0x0000000215107824 */ /* 0x000fc800078e020f */
[----:B------:R-:W-:-:S04]  /*1ba0*/  IMAD R17, R21, 0x2, R16 ;  /* 0x0000000215117824 */ /* 0x000fc800078e0210 */
[----:B------:R-:W-:Y:S01]  /*1bb0*/  IMAD R19, R21, 0x2, R17 ;  /* 0x0000000215137824 */ /* 0x000fe200078e0211 */
[----:B0-----:R-:W-:Y:S01]  /*1bc0*/  @P2 STG.E.U16 desc[UR16][R2.64], R4 ;  /* 0x0000000402002986 */ /* 0x001fe2000c101510 */
[----:B------:R-:W-:Y:S02]  /*1bd0*/  ISETP.LT.AND P2, PT, R10, UR7, !P0 ;  /* 0x000000070a007c0c */ /* 0x000fe4000c741270 */
[CC--:B------:R-:W-:Y:S01]  /*1be0*/  LEA R10, P6, R0.reuse, R20.reuse, 0x1 ;  /* 0x00000014000a7211 */ /* 0x0c0fe200078c08ff */
[----:B------:R0:W-:Y:S01]  /*1bf0*/  @P1 STG.E.U16 desc[UR16][R8.64], R5 ;  /* 0x0000000508001986 */ /* 0x0001e2000c101510 */
[C---:B------:R-:W-:Y:S02]  /*1c00*/  LEA R12, P1, R13.reuse, R20, 0x1 ;  /* 0x000000140d0c7211 */ /* 0x040fe400078208ff */
[-C--:B------:R-:W-:Y:S02]  /*1c10*/  LEA.HI.X.SX32 R11, R0, R22.reuse, 0x1, P6 ;  /* 0x00000016000b7211 */ /* 0x080fe400030f0eff */
[----:B------:R-:W-:-:S02]  /*1c20*/  LEA.HI.X.SX32 R13, R13, R22, 0x1, P1 ;  /* 0x000000160d0d7211 */ /* 0x000fc400008f0eff */
[C---:B------:R-:W-:Y:S01]  /*1c30*/  LOP3.LUT R0, R18.reuse, 0xc, RZ, 0xfc, !PT ;  /* 0x0000000c12007812 */ /* 0x040fe200078efcff */
[----:B------:R1:W-:Y:S01]  /*1c40*/  @P5 STG.E.U16 desc[UR16][R10.64], R6 ;  /* 0x000000060a005986 */ /* 0x0003e2000c101510 */
[----:B------:R-:W-:Y:S02]  /*1c50*/  LOP3.LUT R18, R18, 0xe, RZ, 0xfc, !PT ;  /* 0x0000000e12127812 */ /* 0x000fe400078efcff */
[-C--:B------:R-:W-:Y:S01]  /*1c60*/  LEA R14, P6, R15, R20.reuse, 0x1 ;  /* 0x000000140f0e7211 */ /* 0x080fe200078c08ff */
[----:B------:R1:W-:Y:S01]  /*1c70*/  @P4 STG.E.U16 desc[UR16][R12.64], R7 ;  /* 0x000000070c004986 */ /* 0x0003e2000c101510 */
[----:B0-----:R-:W-:Y:S02]  /*1c80*/  LEA R8, P1, R17, R20, 0x1 ;  /* 0x0000001411087211 */ /* 0x001fe400078208ff */
[-C--:B------:R-:W-:Y:S02]  /*1c90*/  LEA.HI.X.SX32 R15, R15, R22.reuse, 0x1, P6 ;  /* 0x000000160f0f7211 */ /* 0x080fe400030f0eff */
[----:B------:R-:W-:-:S02]  /*1ca0*/  LEA.HI.X.SX32 R9, R17, R22, 0x1, P1 ;  /* 0x0000001611097211 */ /* 0x000fc400008f0eff */
[----:B------:R-:W-:Y:S02]  /*1cb0*/  ISETP.LT.AND P1, PT, R0, UR7, !P0 ;  /* 0x0000000700007c0c */ /* 0x000fe4000c721270 */
[----:B------:R-:W-:Y:S02]  /*1cc0*/  ISETP.LT.AND P0, PT, R18, UR7, !P0 ;  /* 0x0000000712007c0c */ /* 0x000fe4000c701270 */
[----:B------:R-:W-:Y:S02]  /*1cd0*/  LEA R2, P6, R16, R20, 0x1 ;  /* 0x0000001410027211 */ /* 0x000fe400078c08ff */
[----:B------:R-:W-:Y:S02]  /*1ce0*/  PRMT R4, R4, 0x7632, R4 ;  /* 0x0000763204047816 */ /* 0x000fe40000000004 */
[----:B------:R-:W-:Y:S02]  /*1cf0*/  LEA.HI.X.SX32 R3, R16, R22, 0x1, P6 ;  /* 0x0000001610037211 */ /* 0x000fe400030f0eff */
[----:B------:R-:W-:Y:S01]  /*1d00*/  PRMT R5, R5, 0x7632, R5 ;  /* 0x0000763205057816 */ /* 0x000fe20000000005 */
[----:B------:R1:W-:Y:S01]  /*1d10*/  @P3 STG.E.U16 desc[UR16][R14.64], R4 ;  /* 0x000000040e003986 */ /* 0x0003e2000c101510 */
[----:B------:R-:W-:-:S02]  /*1d20*/  PRMT R0, R6, 0x7632, R0 ;  /* 0x0000763206007816 */ /* 0x000fc40000000000 */
[C---:B------:R-:W-:Y:S01]  /*1d30*/  LEA R16, P6, R19.reuse, R20, 0x1 ;  /* 0x0000001413107211 */ /* 0x040fe200078c08ff */
[----:B------:R1:W-:Y:S03]  /*1d40*/  @P2 STG.E.U16 desc[UR16][R2.64], R5 ;  /* 0x0000000502002986 */ /* 0x0003e6000c101510 */
[----:B------:R-:W-:Y:S01]  /*1d50*/  LEA.HI.X.SX32 R17, R19, R22, 0x1, P6 ;  /* 0x0000001613117211 */ /* 0x000fe200030f0eff */
[----:B------:R1:W-:Y:S01]  /*1d60*/  @P1 STG.E.U16 desc[UR16][R8.64], R0 ;  /* 0x0000000008001986 */ /* 0x0003e2000c101510 */
[----:B------:R-:W-:Y:S07]  /*1d70*/  @!P0 EXIT ;  /* 0x000000000000894d */ /* 0x000fee0003800000 */
[----:B-1----:R-:W-:-:S05]  /*1d80*/  PRMT R8, R7, 0x7632, R8 ;  /* 0x0000763207087816 */ /* 0x002fca0000000008 */
[----:B------:R-:W-:Y:S01]  /*1d90*/  STG.E.U16 desc[UR16][R16.64], R8 ;  /* 0x0000000810007986 */ /* 0x000fe2000c101510 */
[----:B------:R-:W-:Y:S05]  /*1da0*/  EXIT ;  /* 0x000000000000794d */ /* 0x000fea0003800000 */
.L_x_2:
[----:B------:R-:W-:-:S00]  /*1db0*/  BRA `(.L_x_2) ;  /* 0xfffffffc00fc7947 */ /* 0x000fc0000383ffff */
[----:B------:R-:W-:-:S00]  /*1dc0*/  NOP ;  /* 0x0000000000007918 */ /* 0x000fc00000000000 */
        /* <DEDUP_REMOVED lines=11> */
.L_x_3:


//--------------------- .nv.shared.matmul_kernel  --------------------------
	.section	.nv.shared.matmul_kernel,"aw",@nobits
	.sectionflags	@""
	.align	16
	.zero		1024


//--------------------- .nv.shared.reserved.0     --------------------------
	.section	.nv.shared.reserved.0,"aw",@nobits
	.weak		__nv_reservedSMEM_offset_0_alias
	.size		__nv_reservedSMEM_offset_0_alias, 0, 0
	.other		__nv_reservedSMEM_offset_0_alias,@"STO_CUDA_RESERVED_SHARED STV_DEFAULT"
__nv_reservedSMEM_offset_0_alias:
	.zero		0


//--------------------- .nv.constant0.matmul_kernel --------------------------
	.section	.nv.constant0.matmul_kernel,"a",@progbits
	.sectionflags	@""
	.align	4
.nv.constant0.matmul_kernel:
	.zero		608


//--------------------- SYMBOLS --------------------------

	.type		.nv.reservedSmem.offset0,@object
	.size		.nv.reservedSmem.offset0,0x4
